//
// Generated by NVIDIA NVVM Compiler
//
// Compiler Build ID: CL-36424714
// Cuda compilation tools, release 13.0, V13.0.88
// Based on NVVM 20.0.0
//

.version 9.0
.target sm_100
.address_size 64

	// .globl	_Z20kMeansCentroidUpdatePdPiS_S0_
.func  (.param .b64 func_retval0) __internal_accurate_pow
(
	.param .b64 __internal_accurate_pow_param_0
)
;
.const .align 8 .u64 CANT_ITEMS_CUDA;
// _ZZ20kMeansCentroidUpdatePdPiS_S0_E12items_bloque has been demoted
// _ZZ20kMeansCentroidUpdatePdPiS_S0_E22clusterAsignado_bloque has been demoted

.visible .entry _Z20kMeansCentroidUpdatePdPiS_S0_(
	.param .u64 .ptr .align 1 _Z20kMeansCentroidUpdatePdPiS_S0__param_0,
	.param .u64 .ptr .align 1 _Z20kMeansCentroidUpdatePdPiS_S0__param_1,
	.param .u64 .ptr .align 1 _Z20kMeansCentroidUpdatePdPiS_S0__param_2,
	.param .u64 .ptr .align 1 _Z20kMeansCentroidUpdatePdPiS_S0__param_3
)
{
	.local .align 16 .b8 	__local_depot0[112];
	.reg .b64 	%SP;
	.reg .b64 	%SPL;
	.reg .pred 	%p<9>;
	.reg .b32 	%r<77>;
	.reg .b64 	%rd<42>;
	.reg .b64 	%fd<74>;
	// demoted variable
	.shared .align 8 .b8 _ZZ20kMeansCentroidUpdatePdPiS_S0_E12items_bloque[3072];
	// demoted variable
	.shared .align 4 .b8 _ZZ20kMeansCentroidUpdatePdPiS_S0_E22clusterAsignado_bloque[512];
	mov.u64 	%SPL, __local_depot0;
	ld.param.u64 	%rd5, [_Z20kMeansCentroidUpdatePdPiS_S0__param_0];
	ld.param.u64 	%rd6, [_Z20kMeansCentroidUpdatePdPiS_S0__param_1];
	add.u64 	%rd1, %SPL, 0;
	add.u64 	%rd2, %SPL, 96;
	mov.u32 	%r23, %ctaid.x;
	mov.u32 	%r1, %ntid.x;
	mov.u32 	%r2, %tid.x;
	mad.lo.s32 	%r24, %r23, %r1, %r2;
	cvt.s64.s32 	%rd3, %r24;
	ld.const.u64 	%rd4, [CANT_ITEMS_CUDA];
	setp.le.u64 	%p1, %rd4, %rd3;
	@%p1 bra 	$L__BB0_11;
	cvt.u32.u64 	%r25, %rd3;
	cvta.to.global.u64 	%rd11, %rd6;
	cvta.to.global.u64 	%rd12, %rd5;
	mov.u32 	%r26, _ZZ20kMeansCentroidUpdatePdPiS_S0_E12items_bloque;
	mad.lo.s32 	%r27, %r2, 24, %r26;
	mul.lo.s32 	%r28, %r25, 3;
	mul.wide.s32 	%rd13, %r28, 8;
	add.s64 	%rd14, %rd12, %rd13;
	ld.global.f64 	%fd1, [%rd14];
	st.shared.f64 	[%r27], %fd1;
	ld.global.f64 	%fd2, [%rd14+8];
	st.shared.f64 	[%r27+8], %fd2;
	ld.global.f64 	%fd3, [%rd14+16];
	st.shared.f64 	[%r27+16], %fd3;
	shl.b64 	%rd15, %rd3, 2;
	add.s64 	%rd16, %rd11, %rd15;
	ld.global.u32 	%r29, [%rd16];
	shl.b32 	%r30, %r2, 2;
	mov.u32 	%r31, _ZZ20kMeansCentroidUpdatePdPiS_S0_E22clusterAsignado_bloque;
	add.s32 	%r32, %r31, %r30;
	st.shared.u32 	[%r32], %r29;
	bar.sync 	0;
	setp.ne.s32 	%p2, %r2, 0;
	@%p2 bra 	$L__BB0_10;
	add.s32 	%r34, %r25, %r1;
	cvt.u64.u32 	%rd17, %r34;
	setp.gt.u64 	%p3, %rd4, %rd17;
	cvt.u32.u64 	%r35, %rd4;
	sub.s32 	%r36, %r35, %r25;
	selp.b32 	%r3, %r1, %r36, %p3;
	mov.f64 	%fd4, 0d0000000000000000;
	st.local.v2.f64 	[%rd1], {%fd4, %fd4};
	st.local.v2.f64 	[%rd1+16], {%fd4, %fd4};
	st.local.v2.f64 	[%rd1+32], {%fd4, %fd4};
	st.local.v2.f64 	[%rd1+48], {%fd4, %fd4};
	st.local.v2.f64 	[%rd1+64], {%fd4, %fd4};
	st.local.v2.f64 	[%rd1+80], {%fd4, %fd4};
	mov.b32 	%r37, 0;
	st.local.v4.u32 	[%rd2], {%r37, %r37, %r37, %r37};
	setp.lt.s32 	%p4, %r3, 1;
	@%p4 bra 	$L__BB0_9;
	and.b32  	%r4, %r3, 3;
	setp.lt.u32 	%p5, %r3, 4;
	mov.b32 	%r70, 0;
	@%p5 bra 	$L__BB0_6;
	and.b32  	%r70, %r3, 2147483644;
	add.s32 	%r75, %r31, 8;
	add.s32 	%r74, %r26, 48;
	neg.s32 	%r76, %r70;
$L__BB0_5:
	ld.shared.u32 	%r43, [%r75+-8];
	mul.wide.s32 	%rd18, %r43, 4;
	add.s64 	%rd19, %rd2, %rd18;
	ld.local.u32 	%r44, [%rd19];
	add.s32 	%r45, %r44, 1;
	st.local.u32 	[%rd19], %r45;
	mul.wide.s32 	%rd20, %r43, 24;
	add.s64 	%rd21, %rd1, %rd20;
	ld.shared.f64 	%fd5, [%r74+-48];
	ld.local.f64 	%fd6, [%rd21];
	add.f64 	%fd7, %fd5, %fd6;
	st.local.f64 	[%rd21], %fd7;
	ld.shared.f64 	%fd8, [%r74+-40];
	ld.local.f64 	%fd9, [%rd21+8];
	add.f64 	%fd10, %fd8, %fd9;
	st.local.f64 	[%rd21+8], %fd10;
	ld.shared.f64 	%fd11, [%r74+-32];
	ld.local.f64 	%fd12, [%rd21+16];
	add.f64 	%fd13, %fd11, %fd12;
	st.local.f64 	[%rd21+16], %fd13;
	ld.shared.u32 	%r46, [%r75+-4];
	mul.wide.s32 	%rd22, %r46, 4;
	add.s64 	%rd23, %rd2, %rd22;
	ld.local.u32 	%r47, [%rd23];
	add.s32 	%r48, %r47, 1;
	st.local.u32 	[%rd23], %r48;
	mul.wide.s32 	%rd24, %r46, 24;
	add.s64 	%rd25, %rd1, %rd24;
	ld.shared.f64 	%fd14, [%r74+-24];
	ld.local.f64 	%fd15, [%rd25];
	add.f64 	%fd16, %fd14, %fd15;
	st.local.f64 	[%rd25], %fd16;
	ld.shared.f64 	%fd17, [%r74+-16];
	ld.local.f64 	%fd18, [%rd25+8];
	add.f64 	%fd19, %fd17, %fd18;
	st.local.f64 	[%rd25+8], %fd19;
	ld.shared.f64 	%fd20, [%r74+-8];
	ld.local.f64 	%fd21, [%rd25+16];
	add.f64 	%fd22, %fd20, %fd21;
	st.local.f64 	[%rd25+16], %fd22;
	ld.shared.u32 	%r49, [%r75];
	mul.wide.s32 	%rd26, %r49, 4;
	add.s64 	%rd27, %rd2, %rd26;
	ld.local.u32 	%r50, [%rd27];
	add.s32 	%r51, %r50, 1;
	st.local.u32 	[%rd27], %r51;
	mul.wide.s32 	%rd28, %r49, 24;
	add.s64 	%rd29, %rd1, %rd28;
	ld.shared.f64 	%fd23, [%r74];
	ld.local.f64 	%fd24, [%rd29];
	add.f64 	%fd25, %fd23, %fd24;
	st.local.f64 	[%rd29], %fd25;
	ld.shared.f64 	%fd26, [%r74+8];
	ld.local.f64 	%fd27, [%rd29+8];
	add.f64 	%fd28, %fd26, %fd27;
	st.local.f64 	[%rd29+8], %fd28;
	ld.shared.f64 	%fd29, [%r74+16];
	ld.local.f64 	%fd30, [%rd29+16];
	add.f64 	%fd31, %fd29, %fd30;
	st.local.f64 	[%rd29+16], %fd31;
	ld.shared.u32 	%r52, [%r75+4];
	mul.wide.s32 	%rd30, %r52, 4;
	add.s64 	%rd31, %rd2, %rd30;
	ld.local.u32 	%r53, [%rd31];
	add.s32 	%r54, %r53, 1;
	st.local.u32 	[%rd31], %r54;
	mul.wide.s32 	%rd32, %r52, 24;
	add.s64 	%rd33, %rd1, %rd32;
	ld.shared.f64 	%fd32, [%r74+24];
	ld.local.f64 	%fd33, [%rd33];
	add.f64 	%fd34, %fd32, %fd33;
	st.local.f64 	[%rd33], %fd34;
	ld.shared.f64 	%fd35, [%r74+32];
	ld.local.f64 	%fd36, [%rd33+8];
	add.f64 	%fd37, %fd35, %fd36;
	st.local.f64 	[%rd33+8], %fd37;
	ld.shared.f64 	%fd38, [%r74+40];
	ld.local.f64 	%fd39, [%rd33+16];
	add.f64 	%fd40, %fd38, %fd39;
	st.local.f64 	[%rd33+16], %fd40;
	add.s32 	%r76, %r76, 4;
	add.s32 	%r75, %r75, 16;
	add.s32 	%r74, %r74, 96;
	setp.eq.s32 	%p6, %r76, 0;
	@%p6 bra 	$L__BB0_6;
	bra.uni 	$L__BB0_5;
$L__BB0_6:
	setp.eq.s32 	%p7, %r4, 0;
	@%p7 bra 	$L__BB0_9;
	mad.lo.s32 	%r56, %r70, 24, %r26;
	add.s32 	%r73, %r56, 16;
	shl.b32 	%r57, %r70, 2;
	add.s32 	%r72, %r31, %r57;
	neg.s32 	%r71, %r4;
$L__BB0_8:
	.pragma "nounroll";
	ld.shared.u32 	%r59, [%r72];
	mul.wide.s32 	%rd34, %r59, 4;
	add.s64 	%rd35, %rd2, %rd34;
	ld.local.u32 	%r60, [%rd35];
	add.s32 	%r61, %r60, 1;
	st.local.u32 	[%rd35], %r61;
	mul.wide.s32 	%rd36, %r59, 24;
	add.s64 	%rd37, %rd1, %rd36;
	ld.shared.f64 	%fd41, [%r73+-16];
	ld.local.f64 	%fd42, [%rd37];
	add.f64 	%fd43, %fd41, %fd42;
	st.local.f64 	[%rd37], %fd43;
	ld.shared.f64 	%fd44, [%r73+-8];
	ld.local.f64 	%fd45, [%rd37+8];
	add.f64 	%fd46, %fd44, %fd45;
	st.local.f64 	[%rd37+8], %fd46;
	ld.shared.f64 	%fd47, [%r73];
	ld.local.f64 	%fd48, [%rd37+16];
	add.f64 	%fd49, %fd47, %fd48;
	st.local.f64 	[%rd37+16], %fd49;
	add.s32 	%r73, %r73, 24;
	add.s32 	%r72, %r72, 4;
	add.s32 	%r71, %r71, 1;
	setp.eq.s32 	%p8, %r71, 0;
	@%p8 bra 	$L__BB0_9;
	bra.uni 	$L__BB0_8;
$L__BB0_9:
	ld.param.u64 	%rd41, [_Z20kMeansCentroidUpdatePdPiS_S0__param_3];
	ld.param.u64 	%rd40, [_Z20kMeansCentroidUpdatePdPiS_S0__param_2];
	cvta.to.global.u64 	%rd38, %rd40;
	cvta.to.global.u64 	%rd39, %rd41;
	ld.local.f64 	%fd50, [%rd1];
	atom.global.add.f64 	%fd51, [%rd38], %fd50;
	ld.local.f64 	%fd52, [%rd1+8];
	atom.global.add.f64 	%fd53, [%rd38+8], %fd52;
	ld.local.f64 	%fd54, [%rd1+16];
	atom.global.add.f64 	%fd55, [%rd38+16], %fd54;
	ld.local.u32 	%r62, [%rd2];
	atom.global.add.u32 	%r63, [%rd39], %r62;
	ld.local.f64 	%fd56, [%rd1+24];
	atom.global.add.f64 	%fd57, [%rd38+24], %fd56;
	ld.local.f64 	%fd58, [%rd1+32];
	atom.global.add.f64 	%fd59, [%rd38+32], %fd58;
	ld.local.f64 	%fd60, [%rd1+40];
	atom.global.add.f64 	%fd61, [%rd38+40], %fd60;
	ld.local.u32 	%r64, [%rd2+4];
	atom.global.add.u32 	%r65, [%rd39+4], %r64;
	ld.local.f64 	%fd62, [%rd1+48];
	atom.global.add.f64 	%fd63, [%rd38+48], %fd62;
	ld.local.f64 	%fd64, [%rd1+56];
	atom.global.add.f64 	%fd65, [%rd38+56], %fd64;
	ld.local.f64 	%fd66, [%rd1+64];
	atom.global.add.f64 	%fd67, [%rd38+64], %fd66;
	ld.local.u32 	%r66, [%rd2+8];
	atom.global.add.u32 	%r67, [%rd39+8], %r66;
	ld.local.f64 	%fd68, [%rd1+72];
	atom.global.add.f64 	%fd69, [%rd38+72], %fd68;
	ld.local.f64 	%fd70, [%rd1+80];
	atom.global.add.f64 	%fd71, [%rd38+80], %fd70;
	ld.local.f64 	%fd72, [%rd1+88];
	atom.global.add.f64 	%fd73, [%rd38+88], %fd72;
	ld.local.u32 	%r68, [%rd2+12];
	atom.global.add.u32 	%r69, [%rd39+12], %r68;
$L__BB0_10:
	bar.sync 	0;
$L__BB0_11:
	ret;

}
	// .globl	_Z23kMeansClusterAssignmentPdS_PiS0_
.visible .entry _Z23kMeansClusterAssignmentPdS_PiS0_(
	.param .u64 .ptr .align 1 _Z23kMeansClusterAssignmentPdS_PiS0__param_0,
	.param .u64 .ptr .align 1 _Z23kMeansClusterAssignmentPdS_PiS0__param_1,
	.param .u64 .ptr .align 1 _Z23kMeansClusterAssignmentPdS_PiS0__param_2,
	.param .u64 .ptr .align 1 _Z23kMeansClusterAssignmentPdS_PiS0__param_3
)
{
	.reg .pred 	%p<39>;
	.reg .b32 	%r<52>;
	.reg .b64 	%rd<21>;
	.reg .b64 	%fd<64>;

	ld.param.u64 	%rd6, [_Z23kMeansClusterAssignmentPdS_PiS0__param_0];
	ld.param.u64 	%rd7, [_Z23kMeansClusterAssignmentPdS_PiS0__param_1];
	mov.u32 	%r12, %ctaid.x;
	mov.u32 	%r13, %ntid.x;
	mov.u32 	%r14, %tid.x;
	mad.lo.s32 	%r15, %r12, %r13, %r14;
	cvt.s64.s32 	%rd1, %r15;
	ld.const.u64 	%rd10, [CANT_ITEMS_CUDA];
	setp.le.u64 	%p2, %rd10, %rd1;
	@%p2 bra 	$L__BB1_21;
	cvt.u32.u64 	%r18, %rd1;
	cvta.to.global.u64 	%rd11, %rd6;
	mul.lo.s32 	%r19, %r18, 3;
	mov.f64 	%fd27, 0d4000000000000000;
	{
	.reg .b32 %temp; 
	mov.b64 	{%temp, %r1}, %fd27;
	}
	and.b32  	%r2, %r1, 2146435072;
	setp.eq.s32 	%p3, %r2, 1062207488;
	setp.lt.s32 	%p4, %r1, 0;
	selp.b32 	%r3, 0, 2146435072, %p4;
	and.b32  	%r20, %r1, 2147483647;
	setp.ne.s32 	%p5, %r20, 1071644672;
	and.pred  	%p1, %p3, %p5;
	or.b32  	%r4, %r3, -2147483648;
	mul.wide.s32 	%rd12, %r19, 8;
	add.s64 	%rd13, %rd11, %rd12;
	ld.global.f64 	%fd1, [%rd13];
	ld.global.f64 	%fd2, [%rd13+8];
	ld.global.f64 	%fd3, [%rd13+16];
	cvta.to.global.u64 	%rd14, %rd7;
	add.s64 	%rd20, %rd14, 8;
	mov.f64 	%fd60, 0d7FEFFFFFFFFFFFFF;
	mov.b32 	%r51, -1;
	mov.b32 	%r50, 0;
$L__BB1_2:
	setp.lt.s32 	%p6, %r1, 0;
	setp.eq.s32 	%p7, %r2, 1062207488;
	ld.global.f64 	%fd28, [%rd20+-8];
	sub.f64 	%fd5, %fd1, %fd28;
	{
	.reg .b32 %temp; 
	mov.b64 	{%temp, %r7}, %fd5;
	}
	abs.f64 	%fd6, %fd5;
	{ // callseq 0, 0
	.param .b64 param0;
	st.param.f64 	[param0], %fd6;
	.param .b64 retval0;
	call.uni (retval0), 
	__internal_accurate_pow, 
	(
	param0
	);
	ld.param.f64 	%fd29, [retval0];
	} // callseq 0
	setp.lt.s32 	%p9, %r7, 0;
	neg.f64 	%fd31, %fd29;
	selp.f64 	%fd32, %fd31, %fd29, %p7;
	selp.f64 	%fd33, %fd32, %fd29, %p9;
	setp.eq.f64 	%p10, %fd5, 0d0000000000000000;
	selp.b32 	%r21, %r7, 0, %p7;
	or.b32  	%r22, %r21, 2146435072;
	selp.b32 	%r23, %r22, %r21, %p6;
	mov.b32 	%r24, 0;
	mov.b64 	%fd34, {%r24, %r23};
	selp.f64 	%fd61, %fd34, %fd33, %p10;
	add.f64 	%fd35, %fd5, 0d4000000000000000;
	{
	.reg .b32 %temp; 
	mov.b64 	{%temp, %r25}, %fd35;
	}
	and.b32  	%r26, %r25, 2146435072;
	setp.ne.s32 	%p11, %r26, 2146435072;
	@%p11 bra 	$L__BB1_7;
	setp.num.f64 	%p12, %fd5, %fd5;
	@%p12 bra 	$L__BB1_5;
	mov.f64 	%fd36, 0d4000000000000000;
	add.rn.f64 	%fd61, %fd5, %fd36;
	bra.uni 	$L__BB1_7;
$L__BB1_5:
	setp.neu.f64 	%p13, %fd6, 0d7FF0000000000000;
	@%p13 bra 	$L__BB1_7;
	setp.lt.s32 	%p14, %r7, 0;
	selp.b32 	%r27, %r4, %r3, %p1;
	selp.b32 	%r28, %r27, %r3, %p14;
	mov.b32 	%r29, 0;
	mov.b64 	%fd61, {%r29, %r28};
$L__BB1_7:
	setp.lt.s32 	%p15, %r1, 0;
	setp.eq.s32 	%p16, %r2, 1062207488;
	setp.eq.f64 	%p18, %fd5, 0d3FF0000000000000;
	add.f64 	%fd37, %fd61, 0d0000000000000000;
	selp.f64 	%fd11, 0d3FF0000000000000, %fd37, %p18;
	ld.global.f64 	%fd38, [%rd20];
	sub.f64 	%fd12, %fd2, %fd38;
	{
	.reg .b32 %temp; 
	mov.b64 	{%temp, %r8}, %fd12;
	}
	abs.f64 	%fd13, %fd12;
	{ // callseq 1, 0
	.param .b64 param0;
	st.param.f64 	[param0], %fd13;
	.param .b64 retval0;
	call.uni (retval0), 
	__internal_accurate_pow, 
	(
	param0
	);
	ld.param.f64 	%fd39, [retval0];
	} // callseq 1
	setp.lt.s32 	%p19, %r8, 0;
	neg.f64 	%fd41, %fd39;
	selp.f64 	%fd42, %fd41, %fd39, %p16;
	selp.f64 	%fd43, %fd42, %fd39, %p19;
	setp.eq.f64 	%p20, %fd12, 0d0000000000000000;
	selp.b32 	%r30, %r8, 0, %p16;
	or.b32  	%r31, %r30, 2146435072;
	selp.b32 	%r32, %r31, %r30, %p15;
	mov.b32 	%r33, 0;
	mov.b64 	%fd44, {%r33, %r32};
	selp.f64 	%fd62, %fd44, %fd43, %p20;
	add.f64 	%fd45, %fd12, 0d4000000000000000;
	{
	.reg .b32 %temp; 
	mov.b64 	{%temp, %r34}, %fd45;
	}
	and.b32  	%r35, %r34, 2146435072;
	setp.ne.s32 	%p21, %r35, 2146435072;
	@%p21 bra 	$L__BB1_12;
	setp.nan.f64 	%p22, %fd12, %fd12;
	@%p22 bra 	$L__BB1_11;
	setp.neu.f64 	%p23, %fd13, 0d7FF0000000000000;
	@%p23 bra 	$L__BB1_12;
	selp.b32 	%r36, %r4, %r3, %p1;
	selp.b32 	%r37, %r36, %r3, %p19;
	mov.b32 	%r38, 0;
	mov.b64 	%fd62, {%r38, %r37};
	bra.uni 	$L__BB1_12;
$L__BB1_11:
	mov.f64 	%fd46, 0d4000000000000000;
	add.rn.f64 	%fd62, %fd12, %fd46;
$L__BB1_12:
	setp.eq.f64 	%p28, %fd12, 0d3FF0000000000000;
	selp.f64 	%fd47, 0d3FF0000000000000, %fd62, %p28;
	add.f64 	%fd18, %fd11, %fd47;
	ld.global.f64 	%fd48, [%rd20+8];
	sub.f64 	%fd19, %fd3, %fd48;
	{
	.reg .b32 %temp; 
	mov.b64 	{%temp, %r9}, %fd19;
	}
	abs.f64 	%fd20, %fd19;
	{ // callseq 2, 0
	.param .b64 param0;
	st.param.f64 	[param0], %fd20;
	.param .b64 retval0;
	call.uni (retval0), 
	__internal_accurate_pow, 
	(
	param0
	);
	ld.param.f64 	%fd49, [retval0];
	} // callseq 2
	setp.lt.s32 	%p29, %r9, 0;
	neg.f64 	%fd51, %fd49;
	selp.f64 	%fd52, %fd51, %fd49, %p16;
	selp.f64 	%fd53, %fd52, %fd49, %p29;
	setp.eq.f64 	%p30, %fd19, 0d0000000000000000;
	selp.b32 	%r39, %r9, 0, %p16;
	or.b32  	%r40, %r39, 2146435072;
	selp.b32 	%r41, %r40, %r39, %p15;
	mov.b32 	%r42, 0;
	mov.b64 	%fd54, {%r42, %r41};
	selp.f64 	%fd63, %fd54, %fd53, %p30;
	add.f64 	%fd55, %fd19, 0d4000000000000000;
	{
	.reg .b32 %temp; 
	mov.b64 	{%temp, %r43}, %fd55;
	}
	and.b32  	%r44, %r43, 2146435072;
	setp.ne.s32 	%p31, %r44, 2146435072;
	@%p31 bra 	$L__BB1_17;
	setp.nan.f64 	%p32, %fd19, %fd19;
	@%p32 bra 	$L__BB1_16;
	setp.neu.f64 	%p33, %fd20, 0d7FF0000000000000;
	@%p33 bra 	$L__BB1_17;
	selp.b32 	%r45, %r4, %r3, %p1;
	selp.b32 	%r46, %r45, %r3, %p29;
	mov.b32 	%r47, 0;
	mov.b64 	%fd63, {%r47, %r46};
	bra.uni 	$L__BB1_17;
$L__BB1_16:
	mov.f64 	%fd56, 0d4000000000000000;
	add.rn.f64 	%fd63, %fd19, %fd56;
$L__BB1_17:
	setp.eq.f64 	%p35, %fd19, 0d3FF0000000000000;
	selp.f64 	%fd57, 0d3FF0000000000000, %fd63, %p35;
	add.f64 	%fd58, %fd18, %fd57;
	sqrt.rn.f64 	%fd59, %fd58;
	setp.lt.f64 	%p36, %fd59, %fd60;
	selp.f64 	%fd60, %fd59, %fd60, %p36;
	selp.b32 	%r51, %r50, %r51, %p36;
	add.s32 	%r50, %r50, 1;
	add.s64 	%rd20, %rd20, 24;
	setp.ne.s32 	%p37, %r50, 4;
	@%p37 bra 	$L__BB1_2;
	ld.param.u64 	%rd18, [_Z23kMeansClusterAssignmentPdS_PiS0__param_2];
	cvta.to.global.u64 	%rd15, %rd18;
	shl.b64 	%rd16, %rd1, 2;
	add.s64 	%rd5, %rd15, %rd16;
	ld.global.u32 	%r48, [%rd5];
	setp.eq.s32 	%p38, %r48, %r51;
	@%p38 bra 	$L__BB1_20;
	ld.param.u64 	%rd19, [_Z23kMeansClusterAssignmentPdS_PiS0__param_3];
	cvta.to.global.u64 	%rd17, %rd19;
	atom.global.add.u32 	%r49, [%rd17], 1;
$L__BB1_20:
	st.global.u32 	[%rd5], %r51;
$L__BB1_21:
	ret;

}
.func  (.param .b64 func_retval0) __internal_accurate_pow(
	.param .b64 __internal_accurate_pow_param_0
)
{
	.reg .pred 	%p<8>;
	.reg .b32 	%r<49>;
	.reg .b32 	%f<3>;
	.reg .b64 	%fd<109>;

	ld.param.f64 	%fd10, [__internal_accurate_pow_param_0];
	{
	.reg .b32 %temp; 
	mov.b64 	{%temp, %r46}, %fd10;
	}
	{
	.reg .b32 %temp; 
	mov.b64 	{%r45, %temp}, %fd10;
	}
	shr.u32 	%r47, %r46, 20;
	setp.gt.u32 	%p1, %r46, 1048575;
	@%p1 bra 	$L__BB2_2;
	mul.f64 	%fd11, %fd10, 0d4350000000000000;
	{
	.reg .b32 %temp; 
	mov.b64 	{%temp, %r46}, %fd11;
	}
	{
	.reg .b32 %temp; 
	mov.b64 	{%r45, %temp}, %fd11;
	}
	shr.u32 	%r16, %r46, 20;
	add.s32 	%r47, %r16, -54;
$L__BB2_2:
	add.s32 	%r48, %r47, -1023;
	and.b32  	%r17, %r46, -2146435073;
	or.b32  	%r18, %r17, 1072693248;
	mov.b64 	%fd107, {%r45, %r18};
	setp.lt.u32 	%p2, %r18, 1073127583;
	@%p2 bra 	$L__BB2_4;
	{
	.reg .b32 %temp; 
	mov.b64 	{%r19, %temp}, %fd107;
	}
	{
	.reg .b32 %temp; 
	mov.b64 	{%temp, %r20}, %fd107;
	}
	add.s32 	%r21, %r20, -1048576;
	mov.b64 	%fd107, {%r19, %r21};
	add.s32 	%r48, %r47, -1022;
$L__BB2_4:
	add.f64 	%fd12, %fd107, 0dBFF0000000000000;
	add.f64 	%fd13, %fd107, 0d3FF0000000000000;
	rcp.approx.ftz.f64 	%fd14, %fd13;
	neg.f64 	%fd15, %fd13;
	fma.rn.f64 	%fd16, %fd15, %fd14, 0d3FF0000000000000;
	fma.rn.f64 	%fd17, %fd16, %fd16, %fd16;
	fma.rn.f64 	%fd18, %fd17, %fd14, %fd14;
	mul.f64 	%fd19, %fd12, %fd18;
	fma.rn.f64 	%fd20, %fd12, %fd18, %fd19;
	mul.f64 	%fd21, %fd20, %fd20;
	fma.rn.f64 	%fd22, %fd21, 0d3EB0F5FF7D2CAFE2, 0d3ED0F5D241AD3B5A;
	fma.rn.f64 	%fd23, %fd22, %fd21, 0d3EF3B20A75488A3F;
	fma.rn.f64 	%fd24, %fd23, %fd21, 0d3F1745CDE4FAECD5;
	fma.rn.f64 	%fd25, %fd24, %fd21, 0d3F3C71C7258A578B;
	fma.rn.f64 	%fd26, %fd25, %fd21, 0d3F6249249242B910;
	fma.rn.f64 	%fd27, %fd26, %fd21, 0d3F89999999999DFB;
	sub.f64 	%fd28, %fd12, %fd20;
	add.f64 	%fd29, %fd28, %fd28;
	neg.f64 	%fd30, %fd20;
	fma.rn.f64 	%fd31, %fd30, %fd12, %fd29;
	mul.f64 	%fd32, %fd18, %fd31;
	fma.rn.f64 	%fd33, %fd21, %fd27, 0d3FB5555555555555;
	mov.f64 	%fd34, 0d3FB5555555555555;
	sub.f64 	%fd35, %fd34, %fd33;
	fma.rn.f64 	%fd36, %fd21, %fd27, %fd35;
	add.f64 	%fd37, %fd36, 0dBC46A4CB00B9E7B0;
	add.f64 	%fd38, %fd33, %fd37;
	sub.f64 	%fd39, %fd33, %fd38;
	add.f64 	%fd40, %fd37, %fd39;
	mul.rn.f64 	%fd41, %fd20, %fd20;
	neg.f64 	%fd42, %fd41;
	fma.rn.f64 	%fd43, %fd20, %fd20, %fd42;
	{
	.reg .b32 %temp; 
	mov.b64 	{%r22, %temp}, %fd32;
	}
	{
	.reg .b32 %temp; 
	mov.b64 	{%temp, %r23}, %fd32;
	}
	add.s32 	%r24, %r23, 1048576;
	mov.b64 	%fd44, {%r22, %r24};
	fma.rn.f64 	%fd45, %fd20, %fd44, %fd43;
	mul.rn.f64 	%fd46, %fd41, %fd20;
	neg.f64 	%fd47, %fd46;
	fma.rn.f64 	%fd48, %fd41, %fd20, %fd47;
	fma.rn.f64 	%fd49, %fd41, %fd32, %fd48;
	fma.rn.f64 	%fd50, %fd45, %fd20, %fd49;
	mul.rn.f64 	%fd51, %fd38, %fd46;
	neg.f64 	%fd52, %fd51;
	fma.rn.f64 	%fd53, %fd38, %fd46, %fd52;
	fma.rn.f64 	%fd54, %fd38, %fd50, %fd53;
	fma.rn.f64 	%fd55, %fd40, %fd46, %fd54;
	add.f64 	%fd56, %fd51, %fd55;
	sub.f64 	%fd57, %fd51, %fd56;
	add.f64 	%fd58, %fd55, %fd57;
	add.f64 	%fd59, %fd20, %fd56;
	sub.f64 	%fd60, %fd20, %fd59;
	add.f64 	%fd61, %fd56, %fd60;
	add.f64 	%fd62, %fd58, %fd61;
	add.f64 	%fd63, %fd32, %fd62;
	add.f64 	%fd64, %fd59, %fd63;
	sub.f64 	%fd65, %fd59, %fd64;
	add.f64 	%fd66, %fd63, %fd65;
	xor.b32  	%r25, %r48, -2147483648;
	mov.b32 	%r26, 1127219200;
	mov.b64 	%fd67, {%r25, %r26};
	mov.b32 	%r27, -2147483648;
	mov.b64 	%fd68, {%r27, %r26};
	sub.f64 	%fd69, %fd67, %fd68;
	fma.rn.f64 	%fd70, %fd69, 0d3FE62E42FEFA39EF, %fd64;
	fma.rn.f64 	%fd71, %fd69, 0dBFE62E42FEFA39EF, %fd70;
	sub.f64 	%fd72, %fd71, %fd64;
	sub.f64 	%fd73, %fd66, %fd72;
	fma.rn.f64 	%fd74, %fd69, 0d3C7ABC9E3B39803F, %fd73;
	add.f64 	%fd75, %fd70, %fd74;
	sub.f64 	%fd76, %fd70, %fd75;
	add.f64 	%fd77, %fd74, %fd76;
	mov.f64 	%fd78, 0d4000000000000000;
	{
	.reg .b32 %temp; 
	mov.b64 	{%temp, %r28}, %fd78;
	}
	{
	.reg .b32 %temp; 
	mov.b64 	{%r29, %temp}, %fd78;
	}
	shl.b32 	%r30, %r28, 1;
	setp.gt.u32 	%p3, %r30, -33554433;
	and.b32  	%r31, %r28, -15728641;
	selp.b32 	%r32, %r31, %r28, %p3;
	mov.b64 	%fd79, {%r29, %r32};
	mul.rn.f64 	%fd80, %fd75, %fd79;
	neg.f64 	%fd81, %fd80;
	fma.rn.f64 	%fd82, %fd75, %fd79, %fd81;
	fma.rn.f64 	%fd83, %fd77, %fd79, %fd82;
	add.f64 	%fd4, %fd80, %fd83;
	sub.f64 	%fd84, %fd80, %fd4;
	add.f64 	%fd5, %fd83, %fd84;
	fma.rn.f64 	%fd85, %fd4, 0d3FF71547652B82FE, 0d4338000000000000;
	{
	.reg .b32 %temp; 
	mov.b64 	{%r13, %temp}, %fd85;
	}
	mov.f64 	%fd86, 0dC338000000000000;
	add.rn.f64 	%fd87, %fd85, %fd86;
	fma.rn.f64 	%fd88, %fd87, 0dBFE62E42FEFA39EF, %fd4;
	fma.rn.f64 	%fd89, %fd87, 0dBC7ABC9E3B39803F, %fd88;
	fma.rn.f64 	%fd90, %fd89, 0d3E5ADE1569CE2BDF, 0d3E928AF3FCA213EA;
	fma.rn.f64 	%fd91, %fd90, %fd89, 0d3EC71DEE62401315;
	fma.rn.f64 	%fd92, %fd91, %fd89, 0d3EFA01997C89EB71;
	fma.rn.f64 	%fd93, %fd92, %fd89, 0d3F2A01A014761F65;
	fma.rn.f64 	%fd94, %fd93, %fd89, 0d3F56C16C1852B7AF;
	fma.rn.f64 	%fd95, %fd94, %fd89, 0d3F81111111122322;
	fma.rn.f64 	%fd96, %fd95, %fd89, 0d3FA55555555502A1;
	fma.rn.f64 	%fd97, %fd96, %fd89, 0d3FC5555555555511;
	fma.rn.f64 	%fd98, %fd97, %fd89, 0d3FE000000000000B;
	fma.rn.f64 	%fd99, %fd98, %fd89, 0d3FF0000000000000;
	fma.rn.f64 	%fd100, %fd99, %fd89, 0d3FF0000000000000;
	{
	.reg .b32 %temp; 
	mov.b64 	{%r14, %temp}, %fd100;
	}
	{
	.reg .b32 %temp; 
	mov.b64 	{%temp, %r15}, %fd100;
	}
	shl.b32 	%r33, %r13, 20;
	add.s32 	%r34, %r33, %r15;
	mov.b64 	%fd108, {%r14, %r34};
	{
	.reg .b32 %temp; 
	mov.b64 	{%temp, %r35}, %fd4;
	}
	mov.b32 	%f2, %r35;
	abs.f32 	%f1, %f2;
	setp.lt.f32 	%p4, %f1, 0f4086232B;
	@%p4 bra 	$L__BB2_7;
	setp.lt.f64 	%p5, %fd4, 0d0000000000000000;
	add.f64 	%fd101, %fd4, 0d7FF0000000000000;
	selp.f64 	%fd108, 0d0000000000000000, %fd101, %p5;
	setp.geu.f32 	%p6, %f1, 0f40874800;
	@%p6 bra 	$L__BB2_7;
	shr.u32 	%r36, %r13, 31;
	add.s32 	%r37, %r13, %r36;
	shr.s32 	%r38, %r37, 1;
	shl.b32 	%r39, %r38, 20;
	add.s32 	%r40, %r15, %r39;
	mov.b64 	%fd102, {%r14, %r40};
	sub.s32 	%r41, %r13, %r38;
	shl.b32 	%r42, %r41, 20;
	add.s32 	%r43, %r42, 1072693248;
	mov.b32 	%r44, 0;
	mov.b64 	%fd103, {%r44, %r43};
	mul.f64 	%fd108, %fd103, %fd102;
$L__BB2_7:
	abs.f64 	%fd104, %fd108;
	setp.eq.f64 	%p7, %fd104, 0d7FF0000000000000;
	fma.rn.f64 	%fd105, %fd108, %fd5, %fd108;
	selp.f64 	%fd106, %fd108, %fd105, %p7;
	st.param.f64 	[func_retval0], %fd106;
	ret;

}


// ===== COMPILED SASS (sm_100) =====

	.target	sm_100

	.elftype	@"ET_EXEC"


//--------------------- .note.nv.tkinfo           --------------------------
	.section	.note.nv.tkinfo,"",@"SHT_NOTE"
	.sectionflags	@"SHF_NOTE_NV_TKINFO"
	.tkinfo
        /*0018*/ 	.word	0x00000002
        /*0030*/ 	.string	""
        /*0030*/ 	.string	"ptxas"
        /*0030*/ 	.string	"Cuda compilation tools, release 13.0, V13.0.88"
        /*0030*/ 	.string	"Build cuda_13.0.r13.0/compiler.36424714_0"
        /*0030*/ 	.string	"-arch sm_100 -m 64 "



//--------------------- .note.nv.cuinfo           --------------------------
	.section	.note.nv.cuinfo,"",@"SHT_NOTE"
	.sectionflags	@"SHF_NOTE_NV_CUINFO"
        /*0018*/ 	.short	0x0002
        /*001a*/ 	.short	0x0064
        /*001c*/ 	.short	0x0082
	.zero		2


//--------------------- .nv.info                  --------------------------
	.section	.nv.info,"",@"SHT_CUDA_INFO"
	.align	4


	//----- nvinfo : EIATTR_REGCOUNT
	.align		4
        /*0000*/ 	.byte	0x04, 0x2f
        /*0002*/ 	.short	(.L_2 - .L_1)
	.align		4
.L_1:
        /*0004*/ 	.word	index@(_Z20kMeansCentroidUpdatePdPiS_S0_)
        /*0008*/ 	.word	0x00000020


	//----- nvinfo : EIATTR_FRAME_SIZE
	.align		4
.L_2:
        /*000c*/ 	.byte	0x04, 0x11
        /*000e*/ 	.short	(.L_4 - .L_3)
	.align		4
.L_3:
        /*0010*/ 	.word	index@(_Z20kMeansCentroidUpdatePdPiS_S0_)
        /*0014*/ 	.word	0x00000070


	//----- nvinfo : EIATTR_REGCOUNT
	.align		4
.L_4:
        /*0018*/ 	.byte	0x04, 0x2f
        /*001a*/ 	.short	(.L_6 - .L_5)
	.align		4
.L_5:
        /*001c*/ 	.word	index@(_Z23kMeansClusterAssignmentPdS_PiS0_)
        /*0020*/ 	.word	0x0000002a


	//----- nvinfo : EIATTR_FRAME_SIZE
	.align		4
.L_6:
        /*0024*/ 	.byte	0x04, 0x11
        /*0026*/ 	.short	(.L_8 - .L_7)
	.align		4
.L_7:
        /*0028*/ 	.word	index@($_Z23kMeansClusterAssignmentPdS_PiS0_$__internal_accurate_pow)
        /*002c*/ 	.word	0x00000000


	//----- nvinfo : EIATTR_FRAME_SIZE
	.align		4
.L_8:
        /*0030*/ 	.byte	0x04, 0x11
        /*0032*/ 	.short	(.L_10 - .L_9)
	.align		4
.L_9:
        /*0034*/ 	.word	index@($__internal_0_$__cuda_sm20_dsqrt_rn_f64_mediumpath_v1)
        /*0038*/ 	.word	0x00000000


	//----- nvinfo : EIATTR_FRAME_SIZE
	.align		4
.L_10:
        /*003c*/ 	.byte	0x04, 0x11
        /*003e*/ 	.short	(.L_12 - .L_11)
	.align		4
.L_11:
        /*0040*/ 	.word	index@(_Z23kMeansClusterAssignmentPdS_PiS0_)
        /*0044*/ 	.word	0x00000000


	//----- nvinfo : EIATTR_MIN_STACK_SIZE
	.align		4
.L_12:
        /*0048*/ 	.byte	0x04, 0x12
        /*004a*/ 	.short	(.L_14 - .L_13)
	.align		4
.L_13:
        /*004c*/ 	.word	index@(_Z23kMeansClusterAssignmentPdS_PiS0_)
        /*0050*/ 	.word	0x00000000


	//----- nvinfo : EIATTR_MIN_STACK_SIZE
	.align		4
.L_14:
        /*0054*/ 	.byte	0x04, 0x12
        /*0056*/ 	.short	(.L_16 - .L_15)
	.align		4
.L_15:
        /*0058*/ 	.word	index@(_Z20kMeansCentroidUpdatePdPiS_S0_)
        /*005c*/ 	.word	0x00000070
.L_16:


//--------------------- .nv.compat                --------------------------
	.section	.nv.compat,"",@"SHT_CUDA_COMPAT_INFO"
	.align	4
        /*0000*/ 	.byte	0x02, 0x09, 0x00, 0x00, 0x02, 0x02, 0x01, 0x00, 0x02, 0x05, 0x05, 0x00, 0x03, 0x07, 0x01, 0x01
        /*0010*/ 	.byte	0x02, 0x03, 0x00, 0x00, 0x02, 0x06, 0x01, 0x00, 0x04, 0x0b, 0x08, 0x00, 0x01, 0x00, 0x00, 0x00
        /*0020*/ 	.byte	0x00, 0x00, 0x00, 0x00


//--------------------- .nv.info._Z23kMeansClusterAssignmentPdS_PiS0_ --------------------------
	.section	.nv.info._Z23kMeansClusterAssignmentPdS_PiS0_,"",@"SHT_CUDA_INFO"
	.sectionflags	@""
	.align	4


	//----- nvinfo : EIATTR_CUDA_API_VERSION
	.align		4
        /*0000*/ 	.byte	0x04, 0x37
        /*0002*/ 	.short	(.L_18 - .L_17)
.L_17:
        /*0004*/ 	.word	0x00000082


	//----- nvinfo : EIATTR_KPARAM_INFO
	.align		4
.L_18:
        /*0008*/ 	.byte	0x04, 0x17
        /*000a*/ 	.short	(.L_20 - .L_19)
.L_19:
        /*000c*/ 	.word	0x00000000
        /*0010*/ 	.short	0x0003
        /*0012*/ 	.short	0x0018
        /*0014*/ 	.byte	0x00, 0xf5, 0x21, 0x00


	//----- nvinfo : EIATTR_KPARAM_INFO
	.align		4
.L_20:
        /*0018*/ 	.byte	0x04, 0x17
        /*001a*/ 	.short	(.L_22 - .L_21)
.L_21:
        /*001c*/ 	.word	0x00000000
        /*0020*/ 	.short	0x0002
        /*0022*/ 	.short	0x0010
        /*0024*/ 	.byte	0x00, 0xf5, 0x21, 0x00


	//----- nvinfo : EIATTR_KPARAM_INFO
	.align		4
.L_22:
        /*0028*/ 	.byte	0x04, 0x17
        /*002a*/ 	.short	(.L_24 - .L_23)
.L_23:
        /*002c*/ 	.word	0x00000000
        /*0030*/ 	.short	0x0001
        /*0032*/ 	.short	0x0008
        /*0034*/ 	.byte	0x00, 0xf5, 0x21, 0x00


	//----- nvinfo : EIATTR_KPARAM_INFO
	.align		4
.L_24:
        /*0038*/ 	.byte	0x04, 0x17
        /*003a*/ 	.short	(.L_26 - .L_25)
.L_25:
        /*003c*/ 	.word	0x00000000
        /*0040*/ 	.short	0x0000
        /*0042*/ 	.short	0x0000
        /*0044*/ 	.byte	0x00, 0xf5, 0x21, 0x00


	//----- nvinfo : EIATTR_SPARSE_MMA_MASK
	.align		4
.L_26:
        /*0048*/ 	.byte	0x03, 0x50
        /*004a*/ 	.short	0x0000


	//----- nvinfo : EIATTR_MAXREG_COUNT
	.align		4
        /*004c*/ 	.byte	0x03, 0x1b
        /*004e*/ 	.short	0x00ff


	//----- nvinfo : EIATTR_MERCURY_ISA_VERSION
	.align		4
        /*0050*/ 	.byte	0x03, 0x5f
        /*0052*/ 	.short	0x0101


	//----- nvinfo : EIATTR_INT_WARP_WIDE_INSTR_OFFSETS
	.align		4
        /*0054*/ 	.byte	0x04, 0x31
        /*0056*/ 	.short	(.L_28 - .L_27)


	//   ....[0]....
.L_27:
        /*0058*/ 	.word	0x00000940


	//----- nvinfo : EIATTR_VRC_CTA_INIT_COUNT
	.align		4
.L_28:
        /*005c*/ 	.byte	0x02, 0x4a
	.zero		1
	.zero		1


	//----- nvinfo : EIATTR_EXIT_INSTR_OFFSETS
	.align		4
        /*0060*/ 	.byte	0x04, 0x1c
        /*0062*/ 	.short	(.L_30 - .L_29)


	//   ....[0]....
.L_29:
        /*0064*/ 	.word	0x00000090


	//   ....[1]....
        /*0068*/ 	.word	0x000009b0


	//----- nvinfo : EIATTR_CRS_STACK_SIZE
	.align		4
.L_30:
        /*006c*/ 	.byte	0x04, 0x1e
        /*006e*/ 	.short	(.L_32 - .L_31)
.L_31:
        /*0070*/ 	.word	0x00000000


	//----- nvinfo : EIATTR_CBANK_PARAM_SIZE
	.align		4
.L_32:
        /*0074*/ 	.byte	0x03, 0x19
        /*0076*/ 	.short	0x0020


	//----- nvinfo : EIATTR_PARAM_CBANK
	.align		4
        /*0078*/ 	.byte	0x04, 0x0a
        /*007a*/ 	.short	(.L_34 - .L_33)
	.align		4
.L_33:
        /*007c*/ 	.word	index@(.nv.constant0._Z23kMeansClusterAssignmentPdS_PiS0_)
        /*0080*/ 	.short	0x0380
        /*0082*/ 	.short	0x0020


	//----- nvinfo : EIATTR_SW_WAR
	.align		4
.L_34:
        /*0084*/ 	.byte	0x04, 0x36
        /*0086*/ 	.short	(.L_36 - .L_35)
.L_35:
        /*0088*/ 	.word	0x00000008
.L_36:


//--------------------- .nv.info._Z20kMeansCentroidUpdatePdPiS_S0_ --------------------------
	.section	.nv.info._Z20kMeansCentroidUpdatePdPiS_S0_,"",@"SHT_CUDA_INFO"
	.sectionflags	@""
	.align	4


	//----- nvinfo : EIATTR_CUDA_API_VERSION
	.align		4
        /*0000*/ 	.byte	0x04, 0x37
        /*0002*/ 	.short	(.L_38 - .L_37)
.L_37:
        /*0004*/ 	.word	0x00000082


	//----- nvinfo : EIATTR_KPARAM_INFO
	.align		4
.L_38:
        /*0008*/ 	.byte	0x04, 0x17
        /*000a*/ 	.short	(.L_40 - .L_39)
.L_39:
        /*000c*/ 	.word	0x00000000
        /*0010*/ 	.short	0x0003
        /*0012*/ 	.short	0x0018
        /*0014*/ 	.byte	0x00, 0xf5, 0x21, 0x00


	//----- nvinfo : EIATTR_KPARAM_INFO
	.align		4
.L_40:
        /*0018*/ 	.byte	0x04, 0x17
        /*001a*/ 	.short	(.L_42 - .L_41)
.L_41:
        /*001c*/ 	.word	0x00000000
        /*0020*/ 	.short	0x0002
        /*0022*/ 	.short	0x0010
        /*0024*/ 	.byte	0x00, 0xf5, 0x21, 0x00


	//----- nvinfo : EIATTR_KPARAM_INFO
	.align		4
.L_42:
        /*0028*/ 	.byte	0x04, 0x17
        /*002a*/ 	.short	(.L_44 - .L_43)
.L_43:
        /*002c*/ 	.word	0x00000000
        /*0030*/ 	.short	0x0001
        /*0032*/ 	.short	0x0008
        /*0034*/ 	.byte	0x00, 0xf5, 0x21, 0x00


	//----- nvinfo : EIATTR_KPARAM_INFO
	.align		4
.L_44:
        /*0038*/ 	.byte	0x04, 0x17
        /*003a*/ 	.short	(.L_46 - .L_45)
.L_45:
        /*003c*/ 	.word	0x00000000
        /*0040*/ 	.short	0x0000
        /*0042*/ 	.short	0x0000
        /*0044*/ 	.byte	0x00, 0xf5, 0x21, 0x00


	//----- nvinfo : EIATTR_SPARSE_MMA_MASK
	.align		4
.L_46:
        /*0048*/ 	.byte	0x03, 0x50
        /*004a*/ 	.short	0x0000


	//----- nvinfo : EIATTR_MAXREG_COUNT
	.align		4
        /*004c*/ 	.byte	0x03, 0x1b
        /*004e*/ 	.short	0x00ff


	//----- nvinfo : EIATTR_NUM_BARRIERS
	.align		4
        /*0050*/ 	.byte	0x02, 0x4c
        /*0052*/ 	.byte	0x01
	.zero		1


	//----- nvinfo : EIATTR_MERCURY_ISA_VERSION
	.align		4
        /*0054*/ 	.byte	0x03, 0x5f
        /*0056*/ 	.short	0x0101


	//----- nvinfo : EIATTR_VRC_CTA_INIT_COUNT
	.align		4
        /*0058*/ 	.byte	0x02, 0x4a
	.zero		1
	.zero		1


	//----- nvinfo : EIATTR_EXIT_INSTR_OFFSETS
	.align		4
        /*005c*/ 	.byte	0x04, 0x1c
        /*005e*/ 	.short	(.L_48 - .L_47)


	//   ....[0]....
.L_47:
        /*0060*/ 	.word	0x000000a0


	//   ....[1]....
        /*0064*/ 	.word	0x00000c50


	//----- nvinfo : EIATTR_CRS_STACK_SIZE
	.align		4
.L_48:
        /*0068*/ 	.byte	0x04, 0x1e
        /*006a*/ 	.short	(.L_50 - .L_49)
.L_49:
        /*006c*/ 	.word	0x00000000


	//----- nvinfo : EIATTR_CBANK_PARAM_SIZE
	.align		4
.L_50:
        /*0070*/ 	.byte	0x03, 0x19
        /*0072*/ 	.short	0x0020


	//----- nvinfo : EIATTR_PARAM_CBANK
	.align		4
        /*0074*/ 	.byte	0x04, 0x0a
        /*0076*/ 	.short	(.L_52 - .L_51)
	.align		4
.L_51:
        /*0078*/ 	.word	index@(.nv.constant0._Z20kMeansCentroidUpdatePdPiS_S0_)
        /*007c*/ 	.short	0x0380
        /*007e*/ 	.short	0x0020


	//----- nvinfo : EIATTR_SW_WAR
	.align		4
.L_52:
        /*0080*/ 	.byte	0x04, 0x36
        /*0082*/ 	.short	(.L_54 - .L_53)
.L_53:
        /*0084*/ 	.word	0x00000008
.L_54:


//--------------------- .nv.callgraph             --------------------------
	.section	.nv.callgraph,"",@"SHT_CUDA_CALLGRAPH"
	.align	4
	.sectionentsize	8
	.align		4
        /*0000*/ 	.word	0x00000000
	.align		4
        /*0004*/ 	.word	0xffffffff
	.align		4
        /*0008*/ 	.word	0x00000000
	.align		4
        /*000c*/ 	.word	0xfffffffe
	.align		4
        /*0010*/ 	.word	0x00000000
	.align		4
        /*0014*/ 	.word	0xfffffffd
	.align		4
        /*0018*/ 	.word	0x00000000
	.align		4
        /*001c*/ 	.word	0xfffffffc


//--------------------- .nv.constant3             --------------------------
	.section	.nv.constant3,"a",@progbits
	.align	8
.nv.constant3:
	.type		CANT_ITEMS_CUDA,@object
	.size		CANT_ITEMS_CUDA,(.L_0 - CANT_ITEMS_CUDA)
CANT_ITEMS_CUDA:
	.zero		8
.L_0:


//--------------------- .text._Z23kMeansClusterAssignmentPdS_PiS0_ --------------------------
	.section	.text._Z23kMeansClusterAssignmentPdS_PiS0_,"ax",@progbits
	.align	128
        .global         _Z23kMeansClusterAssignmentPdS_PiS0_
        .type           _Z23kMeansClusterAssignmentPdS_PiS0_,@function
        .size           _Z23kMeansClusterAssignmentPdS_PiS0_,(.L_x_32 - _Z23kMeansClusterAssignmentPdS_PiS0_)
        .other          _Z23kMeansClusterAssignmentPdS_PiS0_,@"STO_CUDA_ENTRY STV_DEFAULT"
_Z23kMeansClusterAssignmentPdS_PiS0_:
.text._Z23kMeansClusterAssignmentPdS_PiS0_:
[----:B------:R-:W-:Y:S01]  /*0000*/  LDC R1, c[0x0][0x37c] ;  /* 0x0000df00ff017b82 */ /* 0x000fe20000000800 */
[----:B------:R-:W0:Y:S07]  /*0010*/  S2R R0, SR_TID.X ;  /* 0x0000000000007919 */ /* 0x000e2e0000002100 */
[----:B------:R-:W0:Y:S01]  /*0020*/  S2UR UR4, SR_CTAID.X ;  /* 0x00000000000479c3 */ /* 0x000e220000002500 */
[----:B------:R-:W1:Y:S07]  /*0030*/  LDCU.64 UR6, c[0x3][URZ] ;  /* 0x00c00000ff0677ac */ /* 0x000e6e0008000a00 */
[----:B------:R-:W0:Y:S02]  /*0040*/  LDC R3, c[0x0][0x360] ;  /* 0x0000d800ff037b82 */ /* 0x000e240000000800 */
[----:B0-----:R-:W-:-:S05]  /*0050*/  IMAD R3, R3, UR4, R0 ;  /* 0x0000000403037c24 */ /* 0x001fca000f8e0200 */
[----:B-1----:R-:W-:Y:S02]  /*0060*/  ISETP.GE.U32.AND P0, PT, R3, UR6, PT ;  /* 0x0000000603007c0c */ /* 0x002fe4000bf06070 */
[----:B------:R-:W-:-:S04]  /*0070*/  SHF.R.S32.HI R0, RZ, 0x1f, R3 ;  /* 0x0000001fff007819 */ /* 0x000fc80000011403 */
[----:B------:R-:W-:-:S13]  /*0080*/  ISETP.GE.U32.AND.EX P0, PT, R0, UR7, PT, P0 ;  /* 0x0000000700007c0c */ /* 0x000fda000bf06100 */
[----:B------:R-:W-:Y:S05]  /*0090*/  @P0 EXIT ;  /* 0x000000000000094d */ /* 0x000fea0003800000 */
[----:B------:R-:W0:Y:S01]  /*00a0*/  LDC.64 R10, c[0x0][0x380] ;  /* 0x0000e000ff0a7b82 */ /* 0x000e220000000a00 */
[----:B------:R-:W1:Y:S01]  /*00b0*/  LDCU.64 UR6, c[0x0][0x358] ;  /* 0x00006b00ff0677ac */ /* 0x000e620008000a00 */
[----:B------:R-:W-:Y:S01]  /*00c0*/  IMAD R5, R3, 0x3, RZ ;  /* 0x0000000303057824 */ /* 0x000fe200078e02ff */
[----:B------:R-:W2:Y:S03]  /*00d0*/  LDCU.64 UR4, c[0x0][0x388] ;  /* 0x00007100ff0477ac */ /* 0x000ea60008000a00 */
[----:B0-----:R-:W-:-:S05]  /*00e0*/  IMAD.WIDE R10, R5, 0x8, R10 ;  /* 0x00000008050a7825 */ /* 0x001fca00078e020a */
[----:B-1----:R0:W5:Y:S04]  /*00f0*/  LDG.E.64 R38, desc[UR6][R10.64] ;  /* 0x000000060a267981 */ /* 0x002168000c1e1b00 */
[----:B------:R0:W5:Y:S04]  /*0100*/  LDG.E.64 R6, desc[UR6][R10.64+0x8] ;  /* 0x000008060a067981 */ /* 0x000168000c1e1b00 */
[----:B------:R0:W5:Y:S01]  /*0110*/  LDG.E.64 R4, desc[UR6][R10.64+0x10] ;  /* 0x000010060a047981 */ /* 0x000162000c1e1b00 */
[----:B--2---:R-:W-:Y:S01]  /*0120*/  UIADD3 UR4, UP0, UPT, UR4, 0x8, URZ ;  /* 0x0000000804047890 */ /* 0x004fe2000ff1e0ff */
[----:B------:R-:W-:-:S02]  /*0130*/  IMAD.MOV.U32 R34, RZ, RZ, -0x1 ;  /* 0xffffffffff227424 */ /* 0x000fc400078e00ff */
[----:B------:R-:W-:Y:S01]  /*0140*/  IMAD.MOV.U32 R35, RZ, RZ, RZ ;  /* 0x000000ffff237224 */ /* 0x000fe200078e00ff */
[----:B------:R-:W-:Y:S01]  /*0150*/  UIADD3.X UR5, UPT, UPT, URZ, UR5, URZ, UP0, !UPT ;  /* 0x00000005ff057290 */ /* 0x000fe200087fe4ff */
[----:B------:R-:W-:Y:S02]  /*0160*/  IMAD.MOV.U32 R8, RZ, RZ, -0x1 ;  /* 0xffffffffff087424 */ /* 0x000fe400078e00ff */
[----:B------:R-:W-:Y:S02]  /*0170*/  IMAD.MOV.U32 R9, RZ, RZ, 0x7fefffff ;  /* 0x7fefffffff097424 */ /* 0x000fe400078e00ff */
[----:B------:R-:W-:Y:S02]  /*0180*/  IMAD.U32 R2, RZ, RZ, UR4 ;  /* 0x00000004ff027e24 */ /* 0x000fe4000f8e00ff */
[----:B0-----:R-:W-:-:S07]  /*0190*/  IMAD.U32 R13, RZ, RZ, UR5 ;  /* 0x00000005ff0d7e24 */ /* 0x001fce000f8e00ff */
.L_x_13:
[----:B------:R-:W-:Y:S02]  /*01a0*/  IMAD.MOV.U32 R10, RZ, RZ, R2 ;  /* 0x000000ffff0a7224 */ /* 0x000fe400078e0002 */
[----:B------:R-:W-:-:S05]  /*01b0*/  IMAD.MOV.U32 R11, RZ, RZ, R13 ;  /* 0x000000ffff0b7224 */ /* 0x000fca00078e000d */
[----:B------:R-:W2:Y:S01]  /*01c0*/  LDG.E.64 R14, desc[UR6][R10.64+-0x8] ;  /* 0xfffff8060a0e7981 */ /* 0x000ea2000c1e1b00 */
[----:B------:R-:W-:Y:S01]  /*01d0*/  BSSY.RECONVERGENT B0, `(.L_x_0) ;  /* 0x0000005000007945 */ /* 0x000fe20003800200 */
[----:B------:R-:W-:Y:S01]  /*01e0*/  MOV R2, 0x220 ;  /* 0x0000022000027802 */ /* 0x000fe20000000f00 */
[----:B--2--5:R-:W-:-:S08]  /*01f0*/  DADD R14, R38, -R14 ;  /* 0x00000000260e7229 */ /* 0x024fd0000000080e */
[----:B------:R-:W-:-:S11]  /*0200*/  DADD R28, -RZ, |R14| ;  /* 0x00000000ff1c7229 */ /* 0x000fd6000000050e */
[----:B------:R-:W-:Y:S05]  /*0210*/  CALL.REL.NOINC `($_Z23kMeansClusterAssignmentPdS_PiS0_$__internal_accurate_pow) ;  /* 0x0000000800a47944 */ /* 0x000fea0003c00000 */
[----:B------:R-:W-:Y:S05]  /*0220*/  BSYNC.RECONVERGENT B0 ;  /* 0x0000000000007941 */ /* 0x000fea0003800200 */
.L_x_0:
[----:B------:R-:W2:Y:S01]  /*0230*/  LDG.E.64 R12, desc[UR6][R10.64] ;  /* 0x000000060a0c7981 */ /* 0x000ea2000c1e1b00 */
[C---:B------:R-:W-:Y:S01]  /*0240*/  DADD R16, R14.reuse, 2 ;  /* 0x400000000e107429 */ /* 0x040fe20000000000 */
[----:B------:R-:W-:Y:S01]  /*0250*/  BSSY.RECONVERGENT B0, `(.L_x_1) ;  /* 0x000000f000007945 */ /* 0x000fe20003800200 */
[----:B------:R-:W-:-:S06]  /*0260*/  DSETP.NEU.AND P0, PT, R14, RZ, PT ;  /* 0x000000ff0e00722a */ /* 0x000fcc0003f0d000 */
[----:B------:R-:W-:Y:S02]  /*0270*/  FSEL R18, R18, RZ, P0 ;  /* 0x000000ff12127208 */ /* 0x000fe40000000000 */
[----:B------:R-:W-:Y:S02]  /*0280*/  LOP3.LUT R16, R17, 0x7ff00000, RZ, 0xc0, !PT ;  /* 0x7ff0000011107812 */ /* 0x000fe400078ec0ff */
[----:B------:R-:W-:Y:S02]  /*0290*/  FSEL R19, R24, RZ, P0 ;  /* 0x000000ff18137208 */ /* 0x000fe40000000000 */
[----:B------:R-:W-:Y:S01]  /*02a0*/  ISETP.NE.AND P1, PT, R16, 0x7ff00000, PT ;  /* 0x7ff000001000780c */ /* 0x000fe20003f25270 */
[----:B--2---:R-:W-:-:S08]  /*02b0*/  DADD R12, R6, -R12 ;  /* 0x00000000060c7229 */ /* 0x004fd0000000080c */
[----:B------:R-:W-:-:S04]  /*02c0*/  DADD R28, -RZ, |R12| ;  /* 0x00000000ff1c7229 */ /* 0x000fc8000000050c */
[----:B------:R-:W-:Y:S07]  /*02d0*/  @P1 BRA `(.L_x_2) ;  /* 0x0000000000181947 */ /* 0x000fee0003800000 */
[----:B------:R-:W-:-:S14]  /*02e0*/  DSETP.NAN.AND P0, PT, R14, R14, PT ;  /* 0x0000000e0e00722a */ /* 0x000fdc0003f08000 */
[----:B------:R-:W-:Y:S01]  /*02f0*/  @P0 DADD R18, R14, 2 ;  /* 0x400000000e120429 */ /* 0x000fe20000000000 */
[----:B------:R-:W-:Y:S10]  /*0300*/  @P0 BRA `(.L_x_2) ;  /* 0x00000000000c0947 */ /* 0x000ff40003800000 */
[----:B------:R-:W-:-:S14]  /*0310*/  DSETP.NEU.AND P0, PT, |R14|, +INF , PT ;  /* 0x7ff000000e00742a */ /* 0x000fdc0003f0d200 */
[----:B------:R-:W-:Y:S02]  /*0320*/  @!P0 IMAD.MOV.U32 R18, RZ, RZ, 0x0 ;  /* 0x00000000ff128424 */ /* 0x000fe400078e00ff */
[----:B------:R-:W-:-:S07]  /*0330*/  @!P0 IMAD.MOV.U32 R19, RZ, RZ, 0x7ff00000 ;  /* 0x7ff00000ff138424 */ /* 0x000fce00078e00ff */
.L_x_2:
[----:B------:R-:W-:Y:S05]  /*0340*/  BSYNC.RECONVERGENT B0 ;  /* 0x0000000000007941 */ /* 0x000fea0003800200 */
.L_x_1:
[----:B------:R-:W-:Y:S01]  /*0350*/  DADD R18, RZ, R18 ;  /* 0x00000000ff127229 */ /* 0x000fe20000000012 */
[----:B------:R-:W-:Y:S01]  /*0360*/  BSSY.RECONVERGENT B0, `(.L_x_3) ;  /* 0x0000006000007945 */ /* 0x000fe20003800200 */
[----:B------:R-:W-:Y:S01]  /*0370*/  DSETP.NEU.AND P0, PT, R14, 1, PT ;  /* 0x3ff000000e00742a */ /* 0x000fe20003f0d000 */
[----:B------:R-:W-:-:S07]  /*0380*/  MOV R2, 0x3c0 ;  /* 0x000003c000027802 */ /* 0x000fce0000000f00 */
[----:B------:R-:W-:Y:S02]  /*0390*/  FSEL R14, R18, RZ, P0 ;  /* 0x000000ff120e7208 */ /* 0x000fe40000000000 */
[----:B------:R-:W-:-:S07]  /*03a0*/  FSEL R15, R19, 1.875, P0 ;  /* 0x3ff00000130f7808 */ /* 0x000fce0000000000 */
[----:B------:R-:W-:Y:S05]  /*03b0*/  CALL.REL.NOINC `($_Z23kMeansClusterAssignmentPdS_PiS0_$__internal_accurate_pow) ;  /* 0x00000008003c7944 */ /* 0x000fea0003c00000 */
[----:B------:R-:W-:Y:S05]  /*03c0*/  BSYNC.RECONVERGENT B0 ;  /* 0x0000000000007941 */ /* 0x000fea0003800200 */
.L_x_3:
[C---:B------:R-:W-:Y:S01]  /*03d0*/  DADD R16, R12.reuse, 2 ;  /* 0x400000000c107429 */ /* 0x040fe20000000000 */
[----:B------:R-:W-:Y:S01]  /*03e0*/  BSSY.RECONVERGENT B0, `(.L_x_4) ;  /* 0x000000f000007945 */ /* 0x000fe20003800200 */
[----:B------:R-:W-:-:S06]  /*03f0*/  DSETP.NEU.AND P0, PT, R12, RZ, PT ;  /* 0x000000ff0c00722a */ /* 0x000fcc0003f0d000 */
[----:B------:R-:W-:Y:S02]  /*0400*/  FSEL R18, R18, RZ, P0 ;  /* 0x000000ff12127208 */ /* 0x000fe40000000000 */
[----:B------:R-:W-:Y:S02]  /*0410*/  LOP3.LUT R16, R17, 0x7ff00000, RZ, 0xc0, !PT ;  /* 0x7ff0000011107812 */ /* 0x000fe400078ec0ff */
[----:B------:R-:W-:Y:S02]  /*0420*/  FSEL R19, R24, RZ, P0 ;  /* 0x000000ff18137208 */ /* 0x000fe40000000000 */
[----:B------:R-:W-:-:S13]  /*0430*/  ISETP.NE.AND P1, PT, R16, 0x7ff00000, PT ;  /* 0x7ff000001000780c */ /* 0x000fda0003f25270 */
[----:B------:R-:W-:Y:S05]  /*0440*/  @P1 BRA `(.L_x_5) ;  /* 0x0000000000201947 */ /* 0x000fea0003800000 */
[----:B------:R-:W-:-:S14]  /*0450*/  DSETP.NAN.AND P0, PT, R12, R12, PT ;  /* 0x0000000c0c00722a */ /* 0x000fdc0003f08000 */
[----:B------:R-:W-:Y:S05]  /*0460*/  @P0 BRA `(.L_x_6) ;  /* 0x0000000000140947 */ /* 0x000fea0003800000 */
[----:B------:R-:W-:-:S14]  /*0470*/  DSETP.NEU.AND P0, PT, |R12|, +INF , PT ;  /* 0x7ff000000c00742a */ /* 0x000fdc0003f0d200 */
[----:B------:R-:W-:Y:S05]  /*0480*/  @P0 BRA `(.L_x_5) ;  /* 0x0000000000100947 */ /* 0x000fea0003800000 */
[----:B------:R-:W-:Y:S01]  /*0490*/  MOV R18, 0x0 ;  /* 0x0000000000127802 */ /* 0x000fe20000000f00 */
[----:B------:R-:W-:Y:S01]  /*04a0*/  IMAD.MOV.U32 R19, RZ, RZ, 0x7ff00000 ;  /* 0x7ff00000ff137424 */ /* 0x000fe200078e00ff */
[----:B------:R-:W-:Y:S06]  /*04b0*/  BRA `(.L_x_5) ;  /* 0x0000000000047947 */ /* 0x000fec0003800000 */
.L_x_6:
[----:B------:R-:W-:-:S11]  /*04c0*/  DADD R18, R12, 2 ;  /* 0x400000000c127429 */ /* 0x000fd60000000000 */
.L_x_5:
[----:B------:R-:W-:Y:S05]  /*04d0*/  BSYNC.RECONVERGENT B0 ;  /* 0x0000000000007941 */ /* 0x000fea0003800200 */
.L_x_4:
[----:B------:R-:W2:Y:S01]  /*04e0*/  LDG.E.64 R16, desc[UR6][R10.64+0x8] ;  /* 0x000008060a107981 */ /* 0x000ea2000c1e1b00 */
[----:B------:R-:W-:Y:S01]  /*04f0*/  DSETP.NEU.AND P0, PT, R12, 1, PT ;  /* 0x3ff000000c00742a */ /* 0x000fe20003f0d000 */
[----:B------:R-:W-:Y:S01]  /*0500*/  BSSY.RECONVERGENT B0, `(.L_x_7) ;  /* 0x0000008000007945 */ /* 0x000fe20003800200 */
[----:B------:R-:W-:-:S04]  /*0510*/  MOV R2, 0x580 ;  /* 0x0000058000027802 */ /* 0x000fc80000000f00 */
[----:B------:R-:W-:Y:S02]  /*0520*/  FSEL R12, R18, RZ, P0 ;  /* 0x000000ff120c7208 */ /* 0x000fe40000000000 */
[----:B------:R-:W-:-:S06]  /*0530*/  FSEL R13, R19, 1.875, P0 ;  /* 0x3ff00000130d7808 */ /* 0x000fcc0000000000 */
[----:B------:R-:W-:Y:S02]  /*0540*/  DADD R14, R14, R12 ;  /* 0x000000000e0e7229 */ /* 0x000fe4000000000c */
[----:B--2---:R-:W-:-:S08]  /*0550*/  DADD R16, R4, -R16 ;  /* 0x0000000004107229 */ /* 0x004fd00000000810 */
[----:B------:R-:W-:-:S11]  /*0560*/  DADD R28, -RZ, |R16| ;  /* 0x00000000ff1c7229 */ /* 0x000fd60000000510 */
[----:B------:R-:W-:Y:S05]  /*0570*/  CALL.REL.NOINC `($_Z23kMeansClusterAssignmentPdS_PiS0_$__internal_accurate_pow) ;  /* 0x0000000400cc7944 */ /* 0x000fea0003c00000 */
[----:B------:R-:W-:Y:S05]  /*0580*/  BSYNC.RECONVERGENT B0 ;  /* 0x0000000000007941 */ /* 0x000fea0003800200 */
.L_x_7:
        /* <DEDUP_REMOVED lines=12> */
[----:B------:R-:W-:Y:S02]  /*0650*/  IMAD.MOV.U32 R18, RZ, RZ, 0x0 ;  /* 0x00000000ff127424 */ /* 0x000fe400078e00ff */
[----:B------:R-:W-:Y:S01]  /*0660*/  IMAD.MOV.U32 R19, RZ, RZ, 0x7ff00000 ;  /* 0x7ff00000ff137424 */ /* 0x000fe200078e00ff */
[----:B------:R-:W-:Y:S06]  /*0670*/  BRA `(.L_x_9) ;  /* 0x0000000000047947 */ /* 0x000fec0003800000 */
.L_x_10:
[----:B------:R-:W-:-:S11]  /*0680*/  DADD R18, R16, 2 ;  /* 0x4000000010127429 */ /* 0x000fd60000000000 */
.L_x_9:
[----:B------:R-:W-:Y:S05]  /*0690*/  BSYNC.RECONVERGENT B0 ;  /* 0x0000000000007941 */ /* 0x000fea0003800200 */
.L_x_8:
[----:B------:R-:W-:Y:S01]  /*06a0*/  DSETP.NEU.AND P0, PT, R16, 1, PT ;  /* 0x3ff000001000742a */ /* 0x000fe20003f0d000 */
[----:B------:R-:W-:Y:S05]  /*06b0*/  BSSY.RECONVERGENT B0, `(.L_x_11) ;  /* 0x0000016000007945 */ /* 0x000fea0003800200 */
[----:B------:R-:W-:Y:S01]  /*06c0*/  FSEL R12, R18, RZ, P0 ;  /* 0x000000ff120c7208 */ /* 0x000fe20000000000 */
[----:B------:R-:W-:Y:S01]  /*06d0*/  IMAD.MOV.U32 R18, RZ, RZ, 0x0 ;  /* 0x00000000ff127424 */ /* 0x000fe200078e00ff */
[----:B------:R-:W-:Y:S01]  /*06e0*/  FSEL R13, R19, 1.875, P0 ;  /* 0x3ff00000130d7808 */ /* 0x000fe20000000000 */
[----:B------:R-:W-:-:S05]  /*06f0*/  IMAD.MOV.U32 R19, RZ, RZ, 0x3fd80000 ;  /* 0x3fd80000ff137424 */ /* 0x000fca00078e00ff */
[----:B------:R-:W-:-:S06]  /*0700*/  DADD R14, R14, R12 ;  /* 0x000000000e0e7229 */ /* 0x000fcc000000000c */
[----:B------:R-:W0:Y:S04]  /*0710*/  MUFU.RSQ64H R13, R15 ;  /* 0x0000000f000d7308 */ /* 0x000e280000001c00 */
[----:B------:R-:W-:-:S05]  /*0720*/  VIADD R12, R15, 0xfcb00000 ;  /* 0xfcb000000f0c7836 */ /* 0x000fca0000000000 */
[----:B------:R-:W-:Y:S01]  /*0730*/  ISETP.GE.U32.AND P0, PT, R12, 0x7ca00000, PT ;  /* 0x7ca000000c00780c */ /* 0x000fe20003f06070 */
[----:B0-----:R-:W-:-:S08]  /*0740*/  DMUL R16, R12, R12 ;  /* 0x0000000c0c107228 */ /* 0x001fd00000000000 */
[----:B------:R-:W-:-:S08]  /*0750*/  DFMA R16, R14, -R16, 1 ;  /* 0x3ff000000e10742b */ /* 0x000fd00000000810 */
[----:B------:R-:W-:Y:S02]  /*0760*/  DFMA R18, R16, R18, 0.5 ;  /* 0x3fe000001012742b */ /* 0x000fe40000000012 */
[----:B------:R-:W-:-:S08]  /*0770*/  DMUL R16, R12, R16 ;  /* 0x000000100c107228 */ /* 0x000fd00000000000 */
[----:B------:R-:W-:-:S08]  /*0780*/  DFMA R24, R18, R16, R12 ;  /* 0x000000101218722b */ /* 0x000fd0000000000c */
[----:B------:R-:W-:Y:S02]  /*0790*/  DMUL R16, R14, R24 ;  /* 0x000000180e107228 */ /* 0x000fe40000000000 */
[----:B------:R-:W-:Y:S02]  /*07a0*/  VIADD R23, R25, 0xfff00000 ;  /* 0xfff0000019177836 */ /* 0x000fe40000000000 */
[----:B------:R-:W-:-:S04]  /*07b0*/  IMAD.MOV.U32 R22, RZ, RZ, R24 ;  /* 0x000000ffff167224 */ /* 0x000fc800078e0018 */
[----:B------:R-:W-:-:S08]  /*07c0*/  DFMA R18, R16, -R16, R14 ;  /* 0x800000101012722b */ /* 0x000fd0000000000e */
[----:B------:R-:W-:Y:S01]  /*07d0*/  DFMA R20, R18, R22, R16 ;  /* 0x000000161214722b */ /* 0x000fe20000000010 */
[----:B------:R-:W-:Y:S10]  /*07e0*/  @!P0 BRA `(.L_x_12) ;  /* 0x0000000000088947 */ /* 0x000ff40003800000 */
[----:B------:R-:W-:-:S07]  /*07f0*/  MOV R2, 0x810 ;  /* 0x0000081000027802 */ /* 0x000fce0000000f00 */
[----:B------:R-:W-:Y:S05]  /*0800*/  CALL.REL.NOINC `($__internal_0_$__cuda_sm20_dsqrt_rn_f64_mediumpath_v1) ;  /* 0x00000000006c7944 */ /* 0x000fea0003c00000 */
.L_x_12:
[----:B------:R-:W-:Y:S05]  /*0810*/  BSYNC.RECONVERGENT B0 ;  /* 0x0000000000007941 */ /* 0x000fea0003800200 */
.L_x_11:
[----:B------:R-:W-:Y:S01]  /*0820*/  DSETP.GEU.AND P0, PT, R20, R8, PT ;  /* 0x000000081400722a */ /* 0x000fe20003f0e000 */
[----:B------:R-:W-:-:S05]  /*0830*/  IADD3 R2, P2, PT, R10, 0x18, RZ ;  /* 0x000000180a027810 */ /* 0x000fca0007f5e0ff */
[C---:B------:R-:W-:Y:S01]  /*0840*/  SEL R34, R35.reuse, R34, !P0 ;  /* 0x0000002223227207 */ /* 0x040fe20004000000 */
[----:B------:R-:W-:Y:S01]  /*0850*/  IMAD.X R13, RZ, RZ, R11, P2 ;  /* 0x000000ffff0d7224 */ /* 0x000fe200010e060b */
[----:B------:R-:W-:Y:S02]  /*0860*/  IADD3 R35, PT, PT, R35, 0x1, RZ ;  /* 0x0000000123237810 */ /* 0x000fe40007ffe0ff */
[----:B------:R-:W-:Y:S02]  /*0870*/  FSEL R8, R20, R8, !P0 ;  /* 0x0000000814087208 */ /* 0x000fe40004000000 */
[----:B------:R-:W-:Y:S02]  /*0880*/  ISETP.NE.AND P1, PT, R35, 0x4, PT ;  /* 0x000000042300780c */ /* 0x000fe40003f25270 */
[----:B------:R-:W-:-:S11]  /*0890*/  FSEL R9, R21, R9, !P0 ;  /* 0x0000000915097208 */ /* 0x000fd60004000000 */
[----:B------:R-:W-:Y:S05]  /*08a0*/  @P1 BRA `(.L_x_13) ;  /* 0xfffffff8003c1947 */ /* 0x000fea000383ffff */
[----:B------:R-:W0:Y:S02]  /*08b0*/  LDCU.64 UR4, c[0x0][0x390] ;  /* 0x00007200ff0477ac */ /* 0x000e240008000a00 */
[----:B0-----:R-:W-:-:S04]  /*08c0*/  LEA R2, P0, R3, UR4, 0x2 ;  /* 0x0000000403027c11 */ /* 0x001fc8000f8010ff */
[----:B------:R-:W-:-:S05]  /*08d0*/  LEA.HI.X R3, R3, UR5, R0, 0x2, P0 ;  /* 0x0000000503037c11 */ /* 0x000fca00080f1400 */
[----:B------:R-:W2:Y:S01]  /*08e0*/  LDG.E R5, desc[UR6][R2.64] ;  /* 0x0000000602057981 */ /* 0x000ea2000c1e1900 */
[----:B------:R-:W-:Y:S01]  /*08f0*/  BSSY.RECONVERGENT B0, `(.L_x_14) ;  /* 0x000000a000007945 */ /* 0x000fe20003800200 */
[----:B--2---:R-:W-:-:S13]  /*0900*/  ISETP.NE.AND P0, PT, R5, R34, PT ;  /* 0x000000220500720c */ /* 0x004fda0003f05270 */
[----:B------:R-:W-:Y:S05]  /*0910*/  @!P0 BRA `(.L_x_15) ;  /* 0x00000000001c8947 */ /* 0x000fea0003800000 */
[----:B------:R-:W0:Y:S01]  /*0920*/  S2R R0, SR_LANEID ;  /* 0x0000000000007919 */ /* 0x000e220000000000 */
[----:B------:R-:W1:Y:S01]  /*0930*/  LDC.64 R4, c[0x0][0x398] ;  /* 0x0000e600ff047b82 */ /* 0x000e620000000a00 */
[----:B------:R-:W-:Y:S02]  /*0940*/  VOTEU.ANY UR4, UPT, PT ;  /* 0x0000000000047886 */ /* 0x000fe400038e0100 */
[----:B------:R-:W-:Y:S02]  /*0950*/  UFLO.U32 UR5, UR4 ;  /* 0x00000004000572bd */ /* 0x000fe400080e0000 */
[----:B------:R-:W1:Y:S04]  /*0960*/  POPC R7, UR4 ;  /* 0x0000000400077d09 */ /* 0x000e680008000000 */
[----:B0-----:R-:W-:-:S13]  /*0970*/  ISETP.EQ.U32.AND P0, PT, R0, UR5, PT ;  /* 0x0000000500007c0c */ /* 0x001fda000bf02070 */
[----:B-1----:R0:W-:Y:S02]  /*0980*/  @P0 REDG.E.ADD.STRONG.GPU desc[UR6][R4.64], R7 ;  /* 0x000000070400098e */ /* 0x0021e4000c12e106 */
.L_x_15:
[----:B------:R-:W-:Y:S05]  /*0990*/  BSYNC.RECONVERGENT B0 ;  /* 0x0000000000007941 */ /* 0x000fea0003800200 */
.L_x_14:
[----:B------:R-:W-:Y:S01]  /*09a0*/  STG.E desc[UR6][R2.64], R34 ;  /* 0x0000002202007986 */ /* 0x000fe2000c101906 */
[----:B------:R-:W-:Y:S05]  /*09b0*/  EXIT ;  /* 0x000000000000794d */ /* 0x000fea0003800000 */
        .weak           $__internal_0_$__cuda_sm20_dsqrt_rn_f64_mediumpath_v1
        .type           $__internal_0_$__cuda_sm20_dsqrt_rn_f64_mediumpath_v1,@function
        .size           $__internal_0_$__cuda_sm20_dsqrt_rn_f64_mediumpath_v1,($_Z23kMeansClusterAssignmentPdS_PiS0_$__internal_accurate_pow - $__internal_0_$__cuda_sm20_dsqrt_rn_f64_mediumpath_v1)
$__internal_0_$__cuda_sm20_dsqrt_rn_f64_mediumpath_v1:
[----:B------:R-:W-:Y:S01]  /*09c0*/  ISETP.GE.U32.AND P0, PT, R12, -0x3400000, PT ;  /* 0xfcc000000c00780c */ /* 0x000fe20003f06070 */
[----:B------:R-:W-:Y:S01]  /*09d0*/  BSSY.RECONVERGENT B1, `(.L_x_16) ;  /* 0x0000028000017945 */ /* 0x000fe20003800200 */
[----:B------:R-:W-:Y:S02]  /*09e0*/  IMAD.MOV.U32 R12, RZ, RZ, R14 ;  /* 0x000000ffff0c7224 */ /* 0x000fe400078e000e */
[----:B------:R-:W-:Y:S02]  /*09f0*/  IMAD.MOV.U32 R13, RZ, RZ, R15 ;  /* 0x000000ffff0d7224 */ /* 0x000fe400078e000f */
[----:B------:R-:W-:Y:S02]  /*0a00*/  IMAD.MOV.U32 R22, RZ, RZ, R24 ;  /* 0x000000ffff167224 */ /* 0x000fe400078e0018 */
[----:B------:R-:W-:Y:S02]  /*0a10*/  IMAD.MOV.U32 R14, RZ, RZ, R18 ;  /* 0x000000ffff0e7224 */ /* 0x000fe400078e0012 */
[----:B------:R-:W-:-:S03]  /*0a20*/  IMAD.MOV.U32 R15, RZ, RZ, R19 ;  /* 0x000000ffff0f7224 */ /* 0x000fc600078e0013 */
[----:B------:R-:W-:Y:S05]  /*0a30*/  @!P0 BRA `(.L_x_17) ;  /* 0x0000000000208947 */ /* 0x000fea0003800000 */
[----:B------:R-:W-:-:S10]  /*0a40*/  DFMA.RM R14, R14, R22, R16 ;  /* 0x000000160e0e722b */ /* 0x000fd40000004010 */
[----:B------:R-:W-:-:S05]  /*0a50*/  IADD3 R16, P0, PT, R14, 0x1, RZ ;  /* 0x000000010e107810 */ /* 0x000fca0007f1e0ff */
[----:B------:R-:W-:-:S06]  /*0a60*/  IMAD.X R17, RZ, RZ, R15, P0 ;  /* 0x000000ffff117224 */ /* 0x000fcc00000e060f */
[----:B------:R-:W-:-:S08]  /*0a70*/  DFMA.RP R12, -R14, R16, R12 ;  /* 0x000000100e0c722b */ /* 0x000fd0000000810c */
[----:B------:R-:W-:-:S06]  /*0a80*/  DSETP.GT.AND P0, PT, R12, RZ, PT ;  /* 0x000000ff0c00722a */ /* 0x000fcc0003f04000 */
[----:B------:R-:W-:Y:S02]  /*0a90*/  FSEL R14, R16, R14, P0 ;  /* 0x0000000e100e7208 */ /* 0x000fe40000000000 */
[----:B------:R-:W-:Y:S01]  /*0aa0*/  FSEL R15, R17, R15, P0 ;  /* 0x0000000f110f7208 */ /* 0x000fe20000000000 */
[----:B------:R-:W-:Y:S06]  /*0ab0*/  BRA `(.L_x_18) ;  /* 0x0000000000647947 */ /* 0x000fec0003800000 */
.L_x_17:
[----:B------:R-:W-:-:S14]  /*0ac0*/  DSETP.NE.AND P0, PT, R12, RZ, PT ;  /* 0x000000ff0c00722a */ /* 0x000fdc0003f05000 */
[----:B------:R-:W-:Y:S05]  /*0ad0*/  @!P0 BRA `(.L_x_19) ;  /* 0x0000000000588947 */ /* 0x000fea0003800000 */
[----:B------:R-:W-:-:S13]  /*0ae0*/  ISETP.GE.AND P0, PT, R13, RZ, PT ;  /* 0x000000ff0d00720c */ /* 0x000fda0003f06270 */
[----:B------:R-:W-:Y:S01]  /*0af0*/  @!P0 IMAD.MOV.U32 R14, RZ, RZ, 0x0 ;  /* 0x00000000ff0e8424 */ /* 0x000fe200078e00ff */
[----:B------:R-:W-:Y:S01]  /*0b00*/  @!P0 MOV R15, 0xfff80000 ;  /* 0xfff80000000f8802 */ /* 0x000fe20000000f00 */
[----:B------:R-:W-:Y:S06]  /*0b10*/  @!P0 BRA `(.L_x_18) ;  /* 0x00000000004c8947 */ /* 0x000fec0003800000 */
[----:B------:R-:W-:-:S13]  /*0b20*/  ISETP.GT.AND P0, PT, R13, 0x7fefffff, PT ;  /* 0x7fefffff0d00780c */ /* 0x000fda0003f04270 */
[----:B------:R-:W-:Y:S05]  /*0b30*/  @P0 BRA `(.L_x_19) ;  /* 0x0000000000400947 */ /* 0x000fea0003800000 */
[----:B------:R-:W-:Y:S01]  /*0b40*/  DMUL R12, R12, 8.11296384146066816958e+31 ;  /* 0x469000000c0c7828 */ /* 0x000fe20000000000 */
[----:B------:R-:W-:Y:S02]  /*0b50*/  IMAD.MOV.U32 R14, RZ, RZ, RZ ;  /* 0x000000ffff0e7224 */ /* 0x000fe400078e00ff */
[----:B------:R-:W-:Y:S02]  /*0b60*/  IMAD.MOV.U32 R18, RZ, RZ, 0x0 ;  /* 0x00000000ff127424 */ /* 0x000fe400078e00ff */
[----:B------:R-:W-:Y:S01]  /*0b70*/  IMAD.MOV.U32 R19, RZ, RZ, 0x3fd80000 ;  /* 0x3fd80000ff137424 */ /* 0x000fe200078e00ff */
[----:B------:R-:W0:Y:S02]  /*0b80*/  MUFU.RSQ64H R15, R13 ;  /* 0x0000000d000f7308 */ /* 0x000e240000001c00 */
[----:B0-----:R-:W-:-:S08]  /*0b90*/  DMUL R16, R14, R14 ;  /* 0x0000000e0e107228 */ /* 0x001fd00000000000 */
[----:B------:R-:W-:-:S08]  /*0ba0*/  DFMA R16, R12, -R16, 1 ;  /* 0x3ff000000c10742b */ /* 0x000fd00000000810 */
[----:B------:R-:W-:Y:S02]  /*0bb0*/  DFMA R18, R16, R18, 0.5 ;  /* 0x3fe000001012742b */ /* 0x000fe40000000012 */
[----:B------:R-:W-:-:S08]  /*0bc0*/  DMUL R16, R14, R16 ;  /* 0x000000100e107228 */ /* 0x000fd00000000000 */
[----:B------:R-:W-:-:S08]  /*0bd0*/  DFMA R16, R18, R16, R14 ;  /* 0x000000101210722b */ /* 0x000fd0000000000e */
[----:B------:R-:W-:Y:S02]  /*0be0*/  DMUL R14, R12, R16 ;  /* 0x000000100c0e7228 */ /* 0x000fe40000000000 */
[----:B------:R-:W-:-:S06]  /*0bf0*/  VIADD R17, R17, 0xfff00000 ;  /* 0xfff0000011117836 */ /* 0x000fcc0000000000 */
[----:B------:R-:W-:-:S08]  /*0c00*/  DFMA R18, R14, -R14, R12 ;  /* 0x8000000e0e12722b */ /* 0x000fd0000000000c */
[----:B------:R-:W-:-:S10]  /*0c10*/  DFMA R14, R16, R18, R14 ;  /* 0x00000012100e722b */ /* 0x000fd4000000000e */
[----:B------:R-:W-:Y:S01]  /*0c20*/  VIADD R15, R15, 0xfcb00000 ;  /* 0xfcb000000f0f7836 */ /* 0x000fe20000000000 */
[----:B------:R-:W-:Y:S06]  /*0c30*/  BRA `(.L_x_18) ;  /* 0x0000000000047947 */ /* 0x000fec0003800000 */
.L_x_19:
[----:B------:R-:W-:-:S11]  /*0c40*/  DADD R14, R12, R12 ;  /* 0x000000000c0e7229 */ /* 0x000fd6000000000c */
.L_x_18:
[----:B------:R-:W-:Y:S05]  /*0c50*/  BSYNC.RECONVERGENT B1 ;  /* 0x0000000000017941 */ /* 0x000fea0003800200 */
.L_x_16:
[----:B------:R-:W-:Y:S01]  /*0c60*/  IMAD.MOV.U32 R12, RZ, RZ, R2 ;  /* 0x000000ffff0c7224 */ /* 0x000fe200078e0002 */
[----:B------:R-:W-:Y:S01]  /*0c70*/  MOV R13, 0x0 ;  /* 0x00000000000d7802 */ /* 0x000fe20000000f00 */
[----:B------:R-:W-:Y:S02]  /*0c80*/  IMAD.MOV.U32 R20, RZ, RZ, R14 ;  /* 0x000000ffff147224 */ /* 0x000fe400078e000e */
[----:B------:R-:W-:Y:S01]  /*0c90*/  IMAD.MOV.U32 R21, RZ, RZ, R15 ;  /* 0x000000ffff157224 */ /* 0x000fe200078e000f */
[----:B------:R-:W-:Y:S06]  /*0ca0*/  RET.REL.NODEC R12 `(_Z23kMeansClusterAssignmentPdS_PiS0_) ;  /* 0xfffffff00cd47950 */ /* 0x000fec0003c3ffff */
        .type           $_Z23kMeansClusterAssignmentPdS_PiS0_$__internal_accurate_pow,@function
        .size           $_Z23kMeansClusterAssignmentPdS_PiS0_$__internal_accurate_pow,(.L_x_32 - $_Z23kMeansClusterAssignmentPdS_PiS0_$__internal_accurate_pow)
$_Z23kMeansClusterAssignmentPdS_PiS0_$__internal_accurate_pow:
[----:B------:R-:W-:Y:S01]  /*0cb0*/  ISETP.GT.U32.AND P0, PT, R29, 0xfffff, PT ;  /* 0x000fffff1d00780c */ /* 0x000fe20003f04070 */
[--C-:B------:R-:W-:Y:S01]  /*0cc0*/  IMAD.MOV.U32 R18, RZ, RZ, R29.reuse ;  /* 0x000000ffff127224 */ /* 0x100fe200078e001d */
[----:B------:R-:W-:Y:S01]  /*0cd0*/  MOV R23, 0x3ed0f5d2 ;  /* 0x3ed0f5d200177802 */ /* 0x000fe20000000f00 */
[----:B------:R-:W-:Y:S01]  /*0ce0*/  IMAD.MOV.U32 R20, RZ, RZ, R28 ;  /* 0x000000ffff147224 */ /* 0x000fe200078e001c */
[----:B------:R-:W-:Y:S01]  /*0cf0*/  UMOV UR4, 0x7d2cafe2 ;  /* 0x7d2cafe200047882 */ /* 0x000fe20000000000 */
[----:B------:R-:W-:Y:S01]  /*0d00*/  IMAD.MOV.U32 R22, RZ, RZ, 0x41ad3b5a ;  /* 0x41ad3b5aff167424 */ /* 0x000fe200078e00ff */
[----:B------:R-:W-:Y:S01]  /*0d10*/  UMOV UR5, 0x3eb0f5ff ;  /* 0x3eb0f5ff00057882 */ /* 0x000fe20000000000 */
[----:B------:R-:W-:Y:S01]  /*0d20*/  SHF.R.U32.HI R36, RZ, 0x14, R29 ;  /* 0x00000014ff247819 */ /* 0x000fe2000001161d */
[----:B------:R-:W-:Y:S01]  /*0d30*/  UMOV UR8, 0x3b39803f ;  /* 0x3b39803f00087882 */ /* 0x000fe20000000000 */
[----:B------:R-:W-:-:S04]  /*0d40*/  UMOV UR9, 0x3c7abc9e ;  /* 0x3c7abc9e00097882 */ /* 0x000fc80000000000 */
[----:B------:R-:W-:-:S10]  /*0d50*/  @!P0 DMUL R30, R28, 1.80143985094819840000e+16 ;  /* 0x435000001c1e8828 */ /* 0x000fd40000000000 */
[----:B------:R-:W-:Y:S01]  /*0d60*/  @!P0 IMAD.MOV.U32 R18, RZ, RZ, R31 ;  /* 0x000000ffff128224 */ /* 0x000fe200078e001f */
[----:B------:R-:W-:Y:S01]  /*0d70*/  @!P0 LEA.HI R36, R31, 0xffffffca, RZ, 0xc ;  /* 0xffffffca1f248811 */ /* 0x000fe200078f60ff */
[----:B------:R-:W-:-:S03]  /*0d80*/  @!P0 IMAD.MOV.U32 R20, RZ, RZ, R30 ;  /* 0x000000ffff148224 */ /* 0x000fc600078e001e */
[----:B------:R-:W-:-:S04]  /*0d90*/  LOP3.LUT R18, R18, 0x800fffff, RZ, 0xc0, !PT ;  /* 0x800fffff12127812 */ /* 0x000fc800078ec0ff */
[----:B------:R-:W-:Y:S01]  /*0da0*/  LOP3.LUT R21, R18, 0x3ff00000, RZ, 0xfc, !PT ;  /* 0x3ff0000012157812 */ /* 0x000fe200078efcff */
[----:B------:R-:W-:-:S03]  /*0db0*/  IMAD.MOV.U32 R18, RZ, RZ, RZ ;  /* 0x000000ffff127224 */ /* 0x000fc600078e00ff */
[----:B------:R-:W-:-:S13]  /*0dc0*/  ISETP.GE.U32.AND P1, PT, R21, 0x3ff6a09f, PT ;  /* 0x3ff6a09f1500780c */ /* 0x000fda0003f26070 */
[----:B------:R-:W-:-:S04]  /*0dd0*/  @P1 VIADD R19, R21, 0xfff00000 ;  /* 0xfff0000015131836 */ /* 0x000fc80000000000 */
[----:B------:R-:W-:-:S06]  /*0de0*/  @P1 IMAD.MOV.U32 R21, RZ, RZ, R19 ;  /* 0x000000ffff151224 */ /* 0x000fcc00078e0013 */
[C---:B------:R-:W-:Y:S02]  /*0df0*/  DADD R26, R20.reuse, 1 ;  /* 0x3ff00000141a7429 */ /* 0x040fe40000000000 */
[----:B------:R-:W-:-:S04]  /*0e00*/  DADD R20, R20, -1 ;  /* 0xbff0000014147429 */ /* 0x000fc80000000000 */
[----:B------:R-:W0:Y:S02]  /*0e10*/  MUFU.RCP64H R19, R27 ;  /* 0x0000001b00137308 */ /* 0x000e240000001800 */
[----:B0-----:R-:W-:-:S08]  /*0e20*/  DFMA R24, -R26, R18, 1 ;  /* 0x3ff000001a18742b */ /* 0x001fd00000000112 */
[----:B------:R-:W-:-:S08]  /*0e30*/  DFMA R24, R24, R24, R24 ;  /* 0x000000181818722b */ /* 0x000fd00000000018 */
[----:B------:R-:W-:-:S08]  /*0e40*/  DFMA R24, R18, R24, R18 ;  /* 0x000000181218722b */ /* 0x000fd00000000012 */
[----:B------:R-:W-:-:S08]  /*0e50*/  DMUL R18, R20, R24 ;  /* 0x0000001814127228 */ /* 0x000fd00000000000 */
[----:B------:R-:W-:-:S08]  /*0e60*/  DFMA R18, R20, R24, R18 ;  /* 0x000000181412722b */ /* 0x000fd00000000012 */
[----:B------:R-:W-:-:S08]  /*0e70*/  DMUL R32, R18, R18 ;  /* 0x0000001212207228 */ /* 0x000fd00000000000 */
[----:B------:R-:W-:Y:S01]  /*0e80*/  DFMA R22, R32, UR4, R22 ;  /* 0x0000000420167c2b */ /* 0x000fe20008000016 */
[----:B------:R-:W-:Y:S01]  /*0e90*/  UMOV UR4, 0x75488a3f ;  /* 0x75488a3f00047882 */ /* 0x000fe20000000000 */
[----:B------:R-:W-:-:S06]  /*0ea0*/  UMOV UR5, 0x3ef3b20a ;  /* 0x3ef3b20a00057882 */ /* 0x000fcc0000000000 */
[----:B------:R-:W-:Y:S01]  /*0eb0*/  DFMA R26, R32, R22, UR4 ;  /* 0x00000004201a7e2b */ /* 0x000fe20008000016 */
[----:B------:R-:W-:Y:S01]  /*0ec0*/  UMOV UR4, 0xe4faecd5 ;  /* 0xe4faecd500047882 */ /* 0x000fe20000000000 */
[----:B------:R-:W-:Y:S01]  /*0ed0*/  UMOV UR5, 0x3f1745cd ;  /* 0x3f1745cd00057882 */ /* 0x000fe20000000000 */
[----:B------:R-:W-:-:S05]  /*0ee0*/  DADD R22, R20, -R18 ;  /* 0x0000000014167229 */ /* 0x000fca0000000812 */
[----:B------:R-:W-:Y:S01]  /*0ef0*/  DFMA R26, R32, R26, UR4 ;  /* 0x00000004201a7e2b */ /* 0x000fe2000800001a */
[----:B------:R-:W-:Y:S01]  /*0f00*/  UMOV UR4, 0x258a578b ;  /* 0x258a578b00047882 */ /* 0x000fe20000000000 */
[----:B------:R-:W-:Y:S01]  /*0f10*/  UMOV UR5, 0x3f3c71c7 ;  /* 0x3f3c71c700057882 */ /* 0x000fe20000000000 */
[----:B------:R-:W-:-:S05]  /*0f20*/  DADD R22, R22, R22 ;  /* 0x0000000016167229 */ /* 0x000fca0000000016 */
[----:B------:R-:W-:Y:S01]  /*0f30*/  DFMA R26, R32, R26, UR4 ;  /* 0x00000004201a7e2b */ /* 0x000fe2000800001a */
[----:B------:R-:W-:Y:S01]  /*0f40*/  UMOV UR4, 0x9242b910 ;  /* 0x9242b91000047882 */ /* 0x000fe20000000000 */
[----:B------:R-:W-:Y:S01]  /*0f50*/  UMOV UR5, 0x3f624924 ;  /* 0x3f62492400057882 */ /* 0x000fe20000000000 */
[----:B------:R-:W-:-:S05]  /*0f60*/  DFMA R22, R20, -R18, R22 ;  /* 0x800000121416722b */ /* 0x000fca0000000016 */
[----:B------:R-:W-:Y:S01]  /*0f70*/  DFMA R26, R32, R26, UR4 ;  /* 0x00000004201a7e2b */ /* 0x000fe2000800001a */
[----:B------:R-:W-:Y:S01]  /*0f80*/  UMOV UR4, 0x99999dfb ;  /* 0x99999dfb00047882 */ /* 0x000fe20000000000 */
[----:B------:R-:W-:Y:S01]  /*0f90*/  UMOV UR5, 0x3f899999 ;  /* 0x3f89999900057882 */ /* 0x000fe20000000000 */
[----:B------:R-:W-:-:S05]  /*0fa0*/  DMUL R22, R24, R22 ;  /* 0x0000001618167228 */ /* 0x000fca0000000000 */
[----:B------:R-:W-:Y:S01]  /*0fb0*/  DFMA R26, R32, R26, UR4 ;  /* 0x00000004201a7e2b */ /* 0x000fe2000800001a */
[----:B------:R-:W-:Y:S01]  /*0fc0*/  UMOV UR4, 0x55555555 ;  /* 0x5555555500047882 */ /* 0x000fe20000000000 */
[----:B------:R-:W-:-:S03]  /*0fd0*/  UMOV UR5, 0x3fb55555 ;  /* 0x3fb5555500057882 */ /* 0x000fc60000000000 */
[----:B------:R-:W-:Y:S02]  /*0fe0*/  VIADD R29, R23, 0x100000 ;  /* 0x00100000171d7836 */ /* 0x000fe40000000000 */
[----:B------:R-:W-:Y:S01]  /*0ff0*/  IMAD.MOV.U32 R28, RZ, RZ, R22 ;  /* 0x000000ffff1c7224 */ /* 0x000fe200078e0016 */
[----:B------:R-:W-:-:S08]  /*1000*/  DFMA R20, R32, R26, UR4 ;  /* 0x0000000420147e2b */ /* 0x000fd0000800001a */
[----:B------:R-:W-:Y:S01]  /*1010*/  DADD R24, -R20, UR4 ;  /* 0x0000000414187e29 */ /* 0x000fe20008000100 */
[----:B------:R-:W-:Y:S01]  /*1020*/  UMOV UR4, 0xb9e7b0 ;  /* 0x00b9e7b000047882 */ /* 0x000fe20000000000 */
[----:B------:R-:W-:-:S06]  /*1030*/  UMOV UR5, 0x3c46a4cb ;  /* 0x3c46a4cb00057882 */ /* 0x000fcc0000000000 */
[----:B------:R-:W-:Y:S02]  /*1040*/  DFMA R24, R32, R26, R24 ;  /* 0x0000001a2018722b */ /* 0x000fe40000000018 */
[----:B------:R-:W-:-:S06]  /*1050*/  DMUL R26, R18, R18 ;  /* 0x00000012121a7228 */ /* 0x000fcc0000000000 */
[----:B------:R-:W-:Y:S01]  /*1060*/  DADD R24, R24, -UR4 ;  /* 0x8000000418187e29 */ /* 0x000fe20008000000 */
[----:B------:R-:W-:Y:S01]  /*1070*/  UMOV UR4, 0x80000000 ;  /* 0x8000000000047882 */ /* 0x000fe20000000000 */
[----:B------:R-:W-:Y:S01]  /*1080*/  DFMA R30, R18, R18, -R26 ;  /* 0x00000012121e722b */ /* 0x000fe2000000081a */
[----:B------:R-:W-:-:S07]  /*1090*/  UMOV UR5, 0x43300000 ;  /* 0x4330000000057882 */ /* 0x000fce0000000000 */
[C---:B------:R-:W-:Y:S02]  /*10a0*/  DFMA R28, R18.reuse, R28, R30 ;  /* 0x0000001c121c722b */ /* 0x040fe4000000001e */
[----:B------:R-:W-:-:S08]  /*10b0*/  DMUL R30, R18, R26 ;  /* 0x0000001a121e7228 */ /* 0x000fd00000000000 */
[----:B------:R-:W-:-:S08]  /*10c0*/  DFMA R32, R18, R26, -R30 ;  /* 0x0000001a1220722b */ /* 0x000fd0000000081e */
[----:B------:R-:W-:Y:S02]  /*10d0*/  DFMA R32, R22, R26, R32 ;  /* 0x0000001a1620722b */ /* 0x000fe40000000020 */
[----:B------:R-:W-:-:S06]  /*10e0*/  DADD R26, R20, R24 ;  /* 0x00000000141a7229 */ /* 0x000fcc0000000018 */
[----:B------:R-:W-:Y:S02]  /*10f0*/  DFMA R28, R18, R28, R32 ;  /* 0x0000001c121c722b */ /* 0x000fe40000000020 */
[----:B------:R-:W-:-:S08]  /*1100*/  DADD R32, R20, -R26 ;  /* 0x0000000014207229 */ /* 0x000fd0000000081a */
[----:B------:R-:W-:Y:S02]  /*1110*/  DADD R32, R24, R32 ;  /* 0x0000000018207229 */ /* 0x000fe40000000020 */
[----:B------:R-:W-:-:S08]  /*1120*/  DMUL R24, R26, R30 ;  /* 0x0000001e1a187228 */ /* 0x000fd00000000000 */
[----:B------:R-:W-:-:S08]  /*1130*/  DFMA R20, R26, R30, -R24 ;  /* 0x0000001e1a14722b */ /* 0x000fd00000000818 */
[----:B------:R-:W-:-:S08]  /*1140*/  DFMA R20, R26, R28, R20 ;  /* 0x0000001c1a14722b */ /* 0x000fd00000000014 */
[----:B------:R-:W-:-:S08]  /*1150*/  DFMA R32, R32, R30, R20 ;  /* 0x0000001e2020722b */ /* 0x000fd00000000014 */
[----:B------:R-:W-:-:S08]  /*1160*/  DADD R26, R24, R32 ;  /* 0x00000000181a7229 */ /* 0x000fd00000000020 */
[--C-:B------:R-:W-:Y:S02]  /*1170*/  DADD R20, R18, R26.reuse ;  /* 0x0000000012147229 */ /* 0x100fe4000000001a */
[----:B------:R-:W-:-:S06]  /*1180*/  DADD R24, R24, -R26 ;  /* 0x0000000018187229 */ /* 0x000fcc000000081a */
[----:B------:R-:W-:Y:S02]  /*1190*/  DADD R18, R18, -R20 ;  /* 0x0000000012127229 */ /* 0x000fe40000000814 */
[----:B------:R-:W-:-:S06]  /*11a0*/  DADD R24, R32, R24 ;  /* 0x0000000020187229 */ /* 0x000fcc0000000018 */
[----:B------:R-:W-:-:S08]  /*11b0*/  DADD R18, R26, R18 ;  /* 0x000000001a127229 */ /* 0x000fd00000000012 */
[----:B------:R-:W-:Y:S01]  /*11c0*/  DADD R18, R24, R18 ;  /* 0x0000000018127229 */ /* 0x000fe20000000012 */
[C---:B------:R-:W-:Y:S02]  /*11d0*/  VIADD R24, R36.reuse, 0xfffffc01 ;  /* 0xfffffc0124187836 */ /* 0x040fe40000000000 */
[----:B------:R-:W-:-:S05]  /*11e0*/  @P1 VIADD R24, R36, 0xfffffc02 ;  /* 0xfffffc0224181836 */ /* 0x000fca0000000000 */
[----:B------:R-:W-:Y:S01]  /*11f0*/  DADD R26, R22, R18 ;  /* 0x00000000161a7229 */ /* 0x000fe20000000012 */
[----:B------:R-:W-:Y:S01]  /*1200*/  LOP3.LUT R18, R24, 0x80000000, RZ, 0x3c, !PT ;  /* 0x8000000018127812 */ /* 0x000fe200078e3cff */
[----:B------:R-:W-:-:S06]  /*1210*/  IMAD.MOV.U32 R19, RZ, RZ, 0x43300000 ;  /* 0x43300000ff137424 */ /* 0x000fcc00078e00ff */
[----:B------:R-:W-:Y:S02]  /*1220*/  DADD R24, R20, R26 ;  /* 0x0000000014187229 */ /* 0x000fe4000000001a */
[----:B------:R-:W-:Y:S01]  /*1230*/  DADD R18, R18, -UR4 ;  /* 0x8000000412127e29 */ /* 0x000fe20008000000 */
[----:B------:R-:W-:Y:S01]  /*1240*/  UMOV UR4, 0xfefa39ef ;  /* 0xfefa39ef00047882 */ /* 0x000fe20000000000 */
[----:B------:R-:W-:-:S04]  /*1250*/  UMOV UR5, 0x3fe62e42 ;  /* 0x3fe62e4200057882 */ /* 0x000fc80000000000 */
[--C-:B------:R-:W-:Y:S02]  /*1260*/  DADD R28, R20, -R24.reuse ;  /* 0x00000000141c7229 */ /* 0x100fe40000000818 */
[----:B------:R-:W-:-:S06]  /*1270*/  DFMA R22, R18, UR4, R24 ;  /* 0x0000000412167c2b */ /* 0x000fcc0008000018 */
[----:B------:R-:W-:Y:S02]  /*1280*/  DADD R28, R26, R28 ;  /* 0x000000001a1c7229 */ /* 0x000fe4000000001c */
[----:B------:R-:W-:-:S08]  /*1290*/  DFMA R20, R18, -UR4, R22 ;  /* 0x8000000412147c2b */ /* 0x000fd00008000016 */
[----:B------:R-:W-:-:S08]  /*12a0*/  DADD R20, -R24, R20 ;  /* 0x0000000018147229 */ /* 0x000fd00000000114 */
[----:B------:R-:W-:-:S08]  /*12b0*/  DADD R20, R28, -R20 ;  /* 0x000000001c147229 */ /* 0x000fd00000000814 */
[----:B------:R-:W-:-:S08]  /*12c0*/  DFMA R20, R18, UR8, R20 ;  /* 0x0000000812147c2b */ /* 0x000fd00008000014 */
[----:B------:R-:W-:-:S08]  /*12d0*/  DADD R18, R22, R20 ;  /* 0x0000000016127229 */ /* 0x000fd00000000014 */
[----:B------:R-:W-:Y:S02]  /*12e0*/  DADD R22, R22, -R18 ;  /* 0x0000000016167229 */ /* 0x000fe40000000812 */
[----:B------:R-:W-:-:S06]  /*12f0*/  DMUL R28, R18, 2 ;  /* 0x40000000121c7828 */ /* 0x000fcc0000000000 */
[----:B------:R-:W-:Y:S02]  /*1300*/  DADD R22, R20, R22 ;  /* 0x0000000014167229 */ /* 0x000fe40000000016 */
[----:B------:R-:W-:Y:S01]  /*1310*/  DFMA R26, R18, 2, -R28 ;  /* 0x40000000121a782b */ /* 0x000fe2000000081c */
[----:B------:R-:W-:Y:S02]  /*1320*/  IMAD.MOV.U32 R20, RZ, RZ, 0x652b82fe ;  /* 0x652b82feff147424 */ /* 0x000fe400078e00ff */
[----:B------:R-:W-:-:S05]  /*1330*/  IMAD.MOV.U32 R21, RZ, RZ, 0x3ff71547 ;  /* 0x3ff71547ff157424 */ /* 0x000fca00078e00ff */
[----:B------:R-:W-:-:S08]  /*1340*/  DFMA R26, R22, 2, R26 ;  /* 0x40000000161a782b */ /* 0x000fd0000000001a */
[----:B------:R-:W-:-:S08]  /*1350*/  DADD R18, R28, R26 ;  /* 0x000000001c127229 */ /* 0x000fd0000000001a */
[----:B------:R-:W-:Y:S02]  /*1360*/  DFMA R20, R18, R20, 6.75539944105574400000e+15 ;  /* 0x433800001214742b */ /* 0x000fe40000000014 */
[----:B------:R-:W-:Y:S01]  /*1370*/  FSETP.GEU.AND P0, PT, |R19|, 4.1917929649353027344, PT ;  /* 0x4086232b1300780b */ /* 0x000fe20003f0e200 */
[----:B------:R-:W-:-:S05]  /*1380*/  DADD R28, R28, -R18 ;  /* 0x000000001c1c7229 */ /* 0x000fca0000000812 */
[----:B------:R-:W-:-:S03]  /*1390*/  DADD R22, R20, -6.75539944105574400000e+15 ;  /* 0xc338000014167429 */ /* 0x000fc60000000000 */
[----:B------:R-:W-:-:S05]  /*13a0*/  DADD R26, R26, R28 ;  /* 0x000000001a1a7229 */ /* 0x000fca000000001c */
[----:B------:R-:W-:Y:S01]  /*13b0*/  DFMA R24, R22, -UR4, R18 ;  /* 0x8000000416187c2b */ /* 0x000fe20008000012 */
[----:B------:R-:W-:Y:S01]  /*13c0*/  UMOV UR4, 0x3b39803f ;  /* 0x3b39803f00047882 */ /* 0x000fe20000000000 */
[----:B------:R-:W-:-:S06]  /*13d0*/  UMOV UR5, 0x3c7abc9e ;  /* 0x3c7abc9e00057882 */ /* 0x000fcc0000000000 */
[----:B------:R-:W-:Y:S01]  /*13e0*/  DFMA R24, R22, -UR4, R24 ;  /* 0x8000000416187c2b */ /* 0x000fe20008000018 */
[----:B------:R-:W-:Y:S01]  /*13f0*/  UMOV UR4, 0x69ce2bdf ;  /* 0x69ce2bdf00047882 */ /* 0x000fe20000000000 */
[----:B------:R-:W-:Y:S01]  /*1400*/  IMAD.MOV.U32 R22, RZ, RZ, -0x35dec16 ;  /* 0xfca213eaff167424 */ /* 0x000fe200078e00ff */
[----:B------:R-:W-:Y:S01]  /*1410*/  MOV R23, 0x3e928af3 ;  /* 0x3e928af300177802 */ /* 0x000fe20000000f00 */
[----:B------:R-:W-:-:S05]  /*1420*/  UMOV UR5, 0x3e5ade15 ;  /* 0x3e5ade1500057882 */ /* 0x000fca0000000000 */
[----:B------:R-:W-:Y:S01]  /*1430*/  DFMA R22, R24, UR4, R22 ;  /* 0x0000000418167c2b */ /* 0x000fe20008000016 */
[----:B------:R-:W-:Y:S01]  /*1440*/  UMOV UR4, 0x62401315 ;  /* 0x6240131500047882 */ /* 0x000fe20000000000 */
[----:B------:R-:W-:-:S06]  /*1450*/  UMOV UR5, 0x3ec71dee ;  /* 0x3ec71dee00057882 */ /* 0x000fcc0000000000 */
[----:B------:R-:W-:Y:S01]  /*1460*/  DFMA R22, R24, R22, UR4 ;  /* 0x0000000418167e2b */ /* 0x000fe20008000016 */
        /* <DEDUP_REMOVED lines=20> */
[----:B------:R-:W-:-:S08]  /*15b0*/  DFMA R22, R24, R22, UR4 ;  /* 0x0000000418167e2b */ /* 0x000fd00008000016 */
[----:B------:R-:W-:-:S08]  /*15c0*/  DFMA R22, R24, R22, 1 ;  /* 0x3ff000001816742b */ /* 0x000fd00000000016 */
[----:B------:R-:W-:-:S10]  /*15d0*/  DFMA R22, R24, R22, 1 ;  /* 0x3ff000001816742b */ /* 0x000fd40000000016 */
[----:B------:R-:W-:Y:S02]  /*15e0*/  IMAD R25, R20, 0x100000, R23 ;  /* 0x0010000014197824 */ /* 0x000fe400078e0217 */
[----:B------:R-:W-:Y:S01]  /*15f0*/  IMAD.MOV.U32 R24, RZ, RZ, R22 ;  /* 0x000000ffff187224 */ /* 0x000fe200078e0016 */
[----:B------:R-:W-:Y:S06]  /*1600*/  @!P0 BRA `(.L_x_20) ;  /* 0x0000000000308947 */ /* 0x000fec0003800000 */
[----:B------:R-:W-:Y:S01]  /*1610*/  FSETP.GEU.AND P1, PT, |R19|, 4.2275390625, PT ;  /* 0x408748001300780b */ /* 0x000fe20003f2e200 */
[C---:B------:R-:W-:Y:S02]  /*1620*/  DADD R24, R18.reuse, +INF ;  /* 0x7ff0000012187429 */ /* 0x040fe40000000000 */
[----:B------:R-:W-:-:S08]  /*1630*/  DSETP.GEU.AND P0, PT, R18, RZ, PT ;  /* 0x000000ff1200722a */ /* 0x000fd00003f0e000 */
[----:B------:R-:W-:Y:S02]  /*1640*/  FSEL R24, R24, RZ, P0 ;  /* 0x000000ff18187208 */ /* 0x000fe40000000000 */
[----:B------:R-:W-:Y:S02]  /*1650*/  @!P1 LEA.HI R21, R20, R20, RZ, 0x1 ;  /* 0x0000001414159211 */ /* 0x000fe400078f08ff */
[----:B------:R-:W-:Y:S02]  /*1660*/  FSEL R25, R25, RZ, P0 ;  /* 0x000000ff19197208 */ /* 0x000fe40000000000 */
[----:B------:R-:W-:-:S05]  /*1670*/  @!P1 SHF.R.S32.HI R21, RZ, 0x1, R21 ;  /* 0x00000001ff159819 */ /* 0x000fca0000011415 */
[----:B------:R-:W-:Y:S02]  /*1680*/  @!P1 IMAD.IADD R18, R20, 0x1, -R21 ;  /* 0x0000000114129824 */ /* 0x000fe400078e0a15 */
[----:B------:R-:W-:-:S03]  /*1690*/  @!P1 IMAD R23, R21, 0x100000, R23 ;  /* 0x0010000015179824 */ /* 0x000fc600078e0217 */
[----:B------:R-:W-:Y:S01]  /*16a0*/  @!P1 LEA R19, R18, 0x3ff00000, 0x14 ;  /* 0x3ff0000012139811 */ /* 0x000fe200078ea0ff */
[----:B------:R-:W-:-:S06]  /*16b0*/  @!P1 IMAD.MOV.U32 R18, RZ, RZ, RZ ;  /* 0x000000ffff129224 */ /* 0x000fcc00078e00ff */
[----:B------:R-:W-:-:S11]  /*16c0*/  @!P1 DMUL R24, R22, R18 ;  /* 0x0000001216189228 */ /* 0x000fd60000000000 */
.L_x_20:
[----:B------:R-:W-:Y:S01]  /*16d0*/  DFMA R26, R26, R24, R24 ;  /* 0x000000181a1a722b */ /* 0x000fe20000000018 */
[----:B------:R-:W-:Y:S01]  /*16e0*/  IMAD.MOV.U32 R20, RZ, RZ, R2 ;  /* 0x000000ffff147224 */ /* 0x000fe200078e0002 */
[----:B------:R-:W-:Y:S01]  /*16f0*/  DSETP.NEU.AND P0, PT, |R24|, +INF , PT ;  /* 0x7ff000001800742a */ /* 0x000fe20003f0d200 */
[----:B------:R-:W-:-:S07]  /*1700*/  IMAD.MOV.U32 R21, RZ, RZ, 0x0 ;  /* 0x00000000ff157424 */ /* 0x000fce00078e00ff */
[----:B------:R-:W-:Y:S02]  /*1710*/  FSEL R18, R24, R26, !P0 ;  /* 0x0000001a18127208 */ /* 0x000fe40004000000 */
[----:B------:R-:W-:Y:S01]  /*1720*/  FSEL R24, R25, R27, !P0 ;  /* 0x0000001b19187208 */ /* 0x000fe20004000000 */
[----:B------:R-:W-:Y:S06]  /*1730*/  RET.REL.NODEC R20 `(_Z23kMeansClusterAssignmentPdS_PiS0_) ;  /* 0xffffffe814307950 */ /* 0x000fec0003c3ffff */
.L_x_21:
[----:B------:R-:W-:-:S00]  /*1740*/  BRA `(.L_x_21) ;  /* 0xfffffffc00fc7947 */ /* 0x000fc0000383ffff */
[----:B------:R-:W-:-:S00]  /*1750*/  NOP ;  /* 0x0000000000007918 */ /* 0x000fc00000000000 */
        /* <DEDUP_REMOVED lines=10> */
.L_x_32:


//--------------------- .text._Z20kMeansCentroidUpdatePdPiS_S0_ --------------------------
	.section	.text._Z20kMeansCentroidUpdatePdPiS_S0_,"ax",@progbits
	.align	128
        .global         _Z20kMeansCentroidUpdatePdPiS_S0_
        .type           _Z20kMeansCentroidUpdatePdPiS_S0_,@function
        .size           _Z20kMeansCentroidUpdatePdPiS_S0_,(.L_x_34 - _Z20kMeansCentroidUpdatePdPiS_S0_)
        .other          _Z20kMeansCentroidUpdatePdPiS_S0_,@"STO_CUDA_ENTRY STV_DEFAULT"
_Z20kMeansCentroidUpdatePdPiS_S0_:
.text._Z20kMeansCentroidUpdatePdPiS_S0_:
[----:B------:R-:W0:Y:S01]  /*0000*/  LDC R1, c[0x0][0x37c] ;  /* 0x0000df00ff017b82 */ /* 0x000e220000000800 */
[----:B------:R-:W1:Y:S07]  /*0010*/  S2R R16, SR_TID.X ;  /* 0x0000000000107919 */ /* 0x000e6e0000002100 */
[----:B------:R-:W1:Y:S01]  /*0020*/  S2UR UR4, SR_CTAID.X ;  /* 0x00000000000479c3 */ /* 0x000e620000002500 */
[----:B------:R-:W2:Y:S01]  /*0030*/  LDCU.64 UR10, c[0x3][URZ] ;  /* 0x00c00000ff0a77ac */ /* 0x000ea20008000a00 */
[----:B0-----:R-:W-:-:S06]  /*0040*/  VIADD R1, R1, 0xffffff90 ;  /* 0xffffff9001017836 */ /* 0x001fcc0000000000 */
[----:B------:R-:W1:Y:S02]  /*0050*/  LDC R3, c[0x0][0x360] ;  /* 0x0000d800ff037b82 */ /* 0x000e640000000800 */
[----:B-1----:R-:W-:-:S05]  /*0060*/  IMAD R0, R3, UR4, R16 ;  /* 0x0000000403007c24 */ /* 0x002fca000f8e0210 */
[----:B--2---:R-:W-:Y:S02]  /*0070*/  ISETP.GE.U32.AND P0, PT, R0, UR10, PT ;  /* 0x0000000a00007c0c */ /* 0x004fe4000bf06070 */
[----:B------:R-:W-:-:S04]  /*0080*/  SHF.R.S32.HI R7, RZ, 0x1f, R0 ;  /* 0x0000001fff077819 */ /* 0x000fc80000011400 */
[----:B------:R-:W-:-:S13]  /*0090*/  ISETP.GE.U32.AND.EX P0, PT, R7, UR11, PT, P0 ;  /* 0x0000000b07007c0c */ /* 0x000fda000bf06100 */
[----:B------:R-:W-:Y:S05]  /*00a0*/  @P0 EXIT ;  /* 0x000000000000094d */ /* 0x000fea0003800000 */
[----:B------:R-:W0:Y:S01]  /*00b0*/  LDC.64 R12, c[0x0][0x380] ;  /* 0x0000e000ff0c7b82 */ /* 0x000e220000000a00 */
[----:B------:R-:W1:Y:S01]  /*00c0*/  LDCU.64 UR4, c[0x0][0x388] ;  /* 0x00007100ff0477ac */ /* 0x000e620008000a00 */
[C---:B------:R-:W-:Y:S01]  /*00d0*/  IMAD R5, R0.reuse, 0x3, RZ ;  /* 0x0000000300057824 */ /* 0x040fe200078e02ff */
[----:B------:R-:W2:Y:S01]  /*00e0*/  LDCU.64 UR8, c[0x0][0x358] ;  /* 0x00006b00ff0877ac */ /* 0x000ea20008000a00 */
[----:B-1----:R-:W-:-:S04]  /*00f0*/  LEA R14, P0, R0, UR4, 0x2 ;  /* 0x00000004000e7c11 */ /* 0x002fc8000f8010ff */
[----:B------:R-:W-:Y:S01]  /*0100*/  LEA.HI.X R15, R0, UR5, R7, 0x2, P0 ;  /* 0x00000005000f7c11 */ /* 0x000fe200080f1407 */
[----:B0-----:R-:W-:-:S04]  /*0110*/  IMAD.WIDE R12, R5, 0x8, R12 ;  /* 0x00000008050c7825 */ /* 0x001fc800078e020c */
[----:B--2---:R-:W2:Y:S04]  /*0120*/  LDG.E R14, desc[UR8][R14.64] ;  /* 0x000000080e0e7981 */ /* 0x004ea8000c1e1900 */
[----:B------:R-:W3:Y:S04]  /*0130*/  LDG.E.64 R8, desc[UR8][R12.64] ;  /* 0x000000080c087981 */ /* 0x000ee8000c1e1b00 */
[----:B------:R-:W4:Y:S04]  /*0140*/  LDG.E.64 R4, desc[UR8][R12.64+0x8] ;  /* 0x000008080c047981 */ /* 0x000f28000c1e1b00 */
[----:B------:R-:W5:Y:S01]  /*0150*/  LDG.E.64 R10, desc[UR8][R12.64+0x10] ;  /* 0x000010080c0a7981 */ /* 0x000f62000c1e1b00 */
[----:B------:R-:W0:Y:S01]  /*0160*/  S2R R6, SR_CgaCtaId ;  /* 0x0000000000067919 */ /* 0x000e220000008800 */
[----:B------:R-:W-:-:S02]  /*0170*/  MOV R2, 0x400 ;  /* 0x0000040000027802 */ /* 0x000fc40000000f00 */
[----:B------:R-:W-:-:S03]  /*0180*/  ISETP.NE.AND P0, PT, R16, RZ, PT ;  /* 0x000000ff1000720c */ /* 0x000fc60003f05270 */
[----:B------:R-:W-:Y:S01]  /*0190*/  VIADD R7, R2, 0xc00 ;  /* 0x00000c0002077836 */ /* 0x000fe20000000000 */
[----:B------:R-:W-:Y:S01]  /*01a0*/  BSSY.RECONVERGENT B0, `(.L_x_22) ;  /* 0x00000a9000007945 */ /* 0x000fe20003800200 */
[----:B0-----:R-:W-:-:S03]  /*01b0*/  LEA R18, R6, R2, 0x18 ;  /* 0x0000000206127211 */ /* 0x001fc600078ec0ff */
[----:B------:R-:W-:Y:S02]  /*01c0*/  LEA R7, R6, R7, 0x18 ;  /* 0x0000000706077211 */ /* 0x000fe400078ec0ff */
[C---:B------:R-:W-:Y:S02]  /*01d0*/  IMAD R17, R16.reuse, 0x18, R18 ;  /* 0x0000001810117824 */ /* 0x040fe400078e0212 */
[----:B------:R-:W-:-:S03]  /*01e0*/  LEA R19, R16, R7, 0x2 ;  /* 0x0000000710137211 */ /* 0x000fc600078e10ff */
[----:B---3--:R0:W-:Y:S04]  /*01f0*/  STS.64 [R17], R8 ;  /* 0x0000000811007388 */ /* 0x0081e80000000a00 */
[----:B----4-:R0:W-:Y:S04]  /*0200*/  STS.64 [R17+0x8], R4 ;  /* 0x0000080411007388 */ /* 0x0101e80000000a00 */
[----:B-----5:R0:W-:Y:S04]  /*0210*/  STS.64 [R17+0x10], R10 ;  /* 0x0000100a11007388 */ /* 0x0201e80000000a00 */
[----:B--2---:R0:W-:Y:S01]  /*0220*/  STS [R19], R14 ;  /* 0x0000000e13007388 */ /* 0x0041e20000000800 */
[----:B------:R-:W-:Y:S06]  /*0230*/  BAR.SYNC.DEFER_BLOCKING 0x0 ;  /* 0x0000000000007b1d */ /* 0x000fec0000010000 */
[----:B------:R-:W-:Y:S05]  /*0240*/  @P0 BRA `(.L_x_23) ;  /* 0x0000000800780947 */ /* 0x000fea0003800000 */
[----:B------:R-:W-:Y:S01]  /*0250*/  IMAD.IADD R2, R0, 0x1, R3 ;  /* 0x0000000100027824 */ /* 0x000fe200078e0203 */
[----:B------:R1:W-:Y:S01]  /*0260*/  STL.128 [R1], RZ ;  /* 0x000000ff01007387 */ /* 0x0003e20000100c00 */
[----:B------:R-:W-:Y:S03]  /*0270*/  BSSY.RECONVERGENT B1, `(.L_x_24) ;  /* 0x0000079000017945 */ /* 0x000fe60003800200 */
[----:B------:R-:W-:Y:S01]  /*0280*/  ISETP.GE.U32.AND P0, PT, R2, UR10, PT ;  /* 0x0000000a02007c0c */ /* 0x000fe2000bf06070 */
[----:B------:R1:W-:Y:S03]  /*0290*/  STL.128 [R1+0x10], RZ ;  /* 0x000010ff01007387 */ /* 0x0003e60000100c00 */
[----:B------:R-:W-:Y:S01]  /*02a0*/  ISETP.GE.U32.AND.EX P0, PT, RZ, UR11, PT, P0 ;  /* 0x0000000bff007c0c */ /* 0x000fe2000bf06100 */
[----:B------:R1:W-:Y:S04]  /*02b0*/  STL.128 [R1+0x20], RZ ;  /* 0x000020ff01007387 */ /* 0x0003e80000100c00 */
[----:B------:R1:W-:Y:S04]  /*02c0*/  STL.128 [R1+0x30], RZ ;  /* 0x000030ff01007387 */ /* 0x0003e80000100c00 */
[----:B------:R1:W-:Y:S04]  /*02d0*/  STL.128 [R1+0x40], RZ ;  /* 0x000040ff01007387 */ /* 0x0003e80000100c00 */
[----:B------:R1:W-:Y:S01]  /*02e0*/  STL.128 [R1+0x50], RZ ;  /* 0x000050ff01007387 */ /* 0x0003e20000100c00 */
[----:B------:R-:W-:-:S03]  /*02f0*/  @P0 IADD3 R3, PT, PT, -R0, UR10, RZ ;  /* 0x0000000a00030c10 */ /* 0x000fc6000fffe1ff */
[----:B------:R1:W-:Y:S01]  /*0300*/  STL.128 [R1+0x60], RZ ;  /* 0x000060ff01007387 */ /* 0x0003e20000100c00 */
[----:B------:R-:W-:-:S13]  /*0310*/  ISETP.GE.AND P0, PT, R3, 0x1, PT ;  /* 0x000000010300780c */ /* 0x000fda0003f06270 */
[----:B-1----:R-:W-:Y:S05]  /*0320*/  @!P0 BRA `(.L_x_25) ;  /* 0x0000000400b48947 */ /* 0x002fea0003800000 */
[C---:B------:R-:W-:Y:S01]  /*0330*/  ISETP.GE.U32.AND P1, PT, R3.reuse, 0x4, PT ;  /* 0x000000040300780c */ /* 0x040fe20003f26070 */
[----:B------:R-:W-:Y:S01]  /*0340*/  BSSY.RECONVERGENT B2, `(.L_x_26) ;  /* 0x000004f000027945 */ /* 0x000fe20003800200 */
[----:B------:R-:W-:Y:S01]  /*0350*/  LOP3.LUT R6, R3, 0x3, RZ, 0xc0, !PT ;  /* 0x0000000303067812 */ /* 0x000fe200078ec0ff */
[----:B------:R-:W-:Y:S02]  /*0360*/  HFMA2 R2, -RZ, RZ, 0, 0 ;  /* 0x00000000ff027431 */ /* 0x000fe400000001ff */
[----:B------:R-:W-:Y:S01]  /*0370*/  VIADD R0, R1, 0x60 ;  /* 0x0000006001007836 */ /* 0x000fe20000000000 */
[----:B------:R-:W-:-:S07]  /*0380*/  ISETP.NE.AND P0, PT, R6, RZ, PT ;  /* 0x000000ff0600720c */ /* 0x000fce0003f05270 */
[----:B------:R-:W-:Y:S06]  /*0390*/  @!P1 BRA `(.L_x_27) ;  /* 0x0000000400249947 */ /* 0x000fec0003800000 */
[----:B------:R-:W-:Y:S01]  /*03a0*/  LOP3.LUT R2, R3, 0x7ffffffc, RZ, 0xc0, !PT ;  /* 0x7ffffffc03027812 */ /* 0x000fe200078ec0ff */
[----:B------:R-:W-:Y:S02]  /*03b0*/  VIADD R3, R7, 0x8 ;  /* 0x0000000807037836 */ /* 0x000fe40000000000 */
[----:B0-----:R-:W-:Y:S01]  /*03c0*/  VIADD R4, R18, 0x30 ;  /* 0x0000003012047836 */ /* 0x001fe20000000000 */
[----:B------:R-:W-:-:S07]  /*03d0*/  IADD3 R5, PT, PT, -R2, RZ, RZ ;  /* 0x000000ff02057210 */ /* 0x000fce0007ffe1ff */
.L_x_28:
[----:B------:R-:W0:Y:S04]  /*03e0*/  LDS.64 R16, [R3+-0x8] ;  /* 0xfffff80003107984 */ /* 0x000e280000000a00 */
[----:B--2---:R-:W1:Y:S01]  /*03f0*/  LDS.128 R12, [R4+-0x30] ;  /* 0xffffd000040c7984 */ /* 0x004e620000000c00 */
[----:B0-----:R-:W-:-:S05]  /*0400*/  IMAD R19, R16, 0x4, R0 ;  /* 0x0000000410137824 */ /* 0x001fca00078e0200 */
[----:B------:R-:W2:Y:S01]  /*0410*/  LDL R8, [R19] ;  /* 0x0000000013087983 */ /* 0x000ea20000100800 */
[----:B------:R-:W-:Y:S02]  /*0420*/  IMAD R16, R16, 0x18, R1 ;  /* 0x0000001810107824 */ /* 0x000fe400078e0201 */
[----:B--2---:R-:W-:Y:S02]  /*0430*/  VIADD R26, R8, 0x1 ;  /* 0x00000001081a7836 */ /* 0x004fe40000000000 */
[----:B------:R-:W0:Y:S04]  /*0440*/  LDS.128 R8, [R4+-0x20] ;  /* 0xffffe00004087984 */ /* 0x000e280000000c00 */
[----:B------:R2:W-:Y:S04]  /*0450*/  STL [R19], R26 ;  /* 0x0000001a13007387 */ /* 0x0005e80000100800 */
[----:B------:R-:W1:Y:S04]  /*0460*/  LDL.64 R24, [R16] ;  /* 0x0000000010187983 */ /* 0x000e680000100a00 */
[----:B------:R-:W3:Y:S04]  /*0470*/  LDL.64 R22, [R16+0x8] ;  /* 0x0000080010167983 */ /* 0x000ee80000100a00 */
[----:B------:R-:W0:Y:S01]  /*0480*/  LDL.64 R20, [R16+0x10] ;  /* 0x0000100010147983 */ /* 0x000e220000100a00 */
[----:B------:R-:W-:Y:S01]  /*0490*/  LEA R28, R17, R0, 0x2 ;  /* 0x00000000111c7211 */ /* 0x000fe200078e10ff */
[----:B-1----:R-:W-:-:S02]  /*04a0*/  DADD R12, R12, R24 ;  /* 0x000000000c0c7229 */ /* 0x002fc40000000018 */
[----:B---3--:R-:W-:-:S05]  /*04b0*/  DADD R14, R22, R14 ;  /* 0x00000000160e7229 */ /* 0x008fca000000000e */
[----:B------:R-:W-:Y:S01]  /*04c0*/  STL.64 [R16], R12 ;  /* 0x0000000c10007387 */ /* 0x000fe20000100a00 */
[----:B0-----:R-:W-:-:S03]  /*04d0*/  DADD R24, R8, R20 ;  /* 0x0000000008187229 */ /* 0x001fc60000000014 */
[----:B------:R-:W-:Y:S04]  /*04e0*/  STL.64 [R16+0x8], R14 ;  /* 0x0000080e10007387 */ /* 0x000fe80000100a00 */
[----:B------:R-:W-:Y:S04]  /*04f0*/  STL.64 [R16+0x10], R24 ;  /* 0x0000101810007387 */ /* 0x000fe80000100a00 */
[----:B------:R-:W3:Y:S01]  /*0500*/  LDL R8, [R28] ;  /* 0x000000001c087983 */ /* 0x000ee20000100800 */
[----:B--2---:R-:W-:-:S03]  /*0510*/  IMAD R19, R17, 0x18, R1 ;  /* 0x0000001811137824 */ /* 0x004fc600078e0201 */
[----:B------:R-:W0:Y:S04]  /*0520*/  LDS.128 R12, [R4+-0x10] ;  /* 0xfffff000040c7984 */ /* 0x000e280000000c00 */
[----:B------:R-:W1:Y:S01]  /*0530*/  LDS.64 R16, [R3] ;  /* 0x0000000003107984 */ /* 0x000e620000000a00 */
[----:B---3--:R-:W-:-:S05]  /*0540*/  VIADD R9, R8, 0x1 ;  /* 0x0000000108097836 */ /* 0x008fca0000000000 */
[----:B------:R2:W-:Y:S04]  /*0550*/  STL [R28], R9 ;  /* 0x000000091c007387 */ /* 0x0005e80000100800 */
[----:B------:R-:W3:Y:S04]  /*0560*/  LDL.64 R22, [R19] ;  /* 0x0000000013167983 */ /* 0x000ee80000100a00 */
[----:B------:R-:W0:Y:S04]  /*0570*/  LDL.64 R20, [R19+0x8] ;  /* 0x0000080013147983 */ /* 0x000e280000100a00 */
[----:B--2---:R-:W2:Y:S01]  /*0580*/  LDL.64 R8, [R19+0x10] ;  /* 0x0000100013087983 */ /* 0x004ea20000100a00 */
[----:B---3--:R-:W-:-:S02]  /*0590*/  DADD R10, R22, R10 ;  /* 0x00000000160a7229 */ /* 0x008fc4000000000a */
[----:B0-----:R-:W-:Y:S01]  /*05a0*/  DADD R26, R12, R20 ;  /* 0x000000000c1a7229 */ /* 0x001fe20000000014 */
[----:B-1----:R-:W-:-:S04]  /*05b0*/  IMAD R20, R16, 0x4, R0 ;  /* 0x0000000410147824 */ /* 0x002fc800078e0200 */
[----:B------:R-:W-:Y:S01]  /*05c0*/  STL.64 [R19], R10 ;  /* 0x0000000a13007387 */ /* 0x000fe20000100a00 */
[----:B--2---:R-:W-:-:S03]  /*05d0*/  DADD R28, R8, R14 ;  /* 0x00000000081c7229 */ /* 0x004fc6000000000e */
[----:B------:R-:W-:Y:S04]  /*05e0*/  STL.64 [R19+0x8], R26 ;  /* 0x0000081a13007387 */ /* 0x000fe80000100a00 */
[----:B------:R-:W-:Y:S04]  /*05f0*/  STL.64 [R19+0x10], R28 ;  /* 0x0000101c13007387 */ /* 0x000fe80000100a00 */
[----:B------:R-:W2:Y:S01]  /*0600*/  LDL R8, [R20] ;  /* 0x0000000014087983 */ /* 0x000ea20000100800 */
[----:B------:R-:W-:-:S03]  /*0610*/  IMAD R16, R16, 0x18, R1 ;  /* 0x0000001810107824 */ /* 0x000fc600078e0201 */
[----:B------:R-:W0:Y:S01]  /*0620*/  LDS.128 R12, [R4] ;  /* 0x00000000040c7984 */ /* 0x000e220000000c00 */
[----:B--2---:R-:W-:-:S03]  /*0630*/  IADD3 R21, PT, PT, R8, 0x1, RZ ;  /* 0x0000000108157810 */ /* 0x004fc60007ffe0ff */
[----:B------:R-:W1:Y:S04]  /*0640*/  LDS.128 R8, [R4+0x10] ;  /* 0x0000100004087984 */ /* 0x000e680000000c00 */
[----:B------:R2:W-:Y:S04]  /*0650*/  STL [R20], R21 ;  /* 0x0000001514007387 */ /* 0x0005e80000100800 */
[----:B------:R-:W0:Y:S04]  /*0660*/  LDL.64 R24, [R16] ;  /* 0x0000000010187983 */ /* 0x000e280000100a00 */
[----:B------:R-:W3:Y:S04]  /*0670*/  LDL.64 R22, [R16+0x8] ;  /* 0x0000080010167983 */ /* 0x000ee80000100a00 */
[----:B--2---:R-:W1:Y:S01]  /*0680*/  LDL.64 R20, [R16+0x10] ;  /* 0x0000100010147983 */ /* 0x004e620000100a00 */
[----:B0-----:R-:W-:-:S02]  /*0690*/  DADD R12, R12, R24 ;  /* 0x000000000c0c7229 */ /* 0x001fc40000000018 */
[----:B---3--:R-:W-:Y:S01]  /*06a0*/  DADD R14, R22, R14 ;  /* 0x00000000160e7229 */ /* 0x008fe2000000000e */
[----:B------:R-:W-:-:S04]  /*06b0*/  IMAD R22, R17, 0x4, R0 ;  /* 0x0000000411167824 */ /* 0x000fc800078e0200 */
[----:B------:R-:W-:Y:S01]  /*06c0*/  STL.64 [R16], R12 ;  /* 0x0000000c10007387 */ /* 0x000fe20000100a00 */
[----:B-1----:R-:W-:-:S03]  /*06d0*/  DADD R8, R8, R20 ;  /* 0x0000000008087229 */ /* 0x002fc60000000014 */
[----:B------:R-:W-:Y:S04]  /*06e0*/  STL.64 [R16+0x8], R14 ;  /* 0x0000080e10007387 */ /* 0x000fe80000100a00 */
[----:B------:R0:W-:Y:S04]  /*06f0*/  STL.64 [R16+0x10], R8 ;  /* 0x0000100810007387 */ /* 0x0001e80000100a00 */
[----:B------:R-:W2:Y:S04]  /*0700*/  LDL R19, [R22] ;  /* 0x0000000016137983 */ /* 0x000ea80000100800 */
[----:B------:R1:W3:Y:S01]  /*0710*/  LDS.128 R12, [R4+0x20] ;  /* 0x00002000040c7984 */ /* 0x0002e20000000c00 */
[----:B--2---:R-:W-:-:S02]  /*0720*/  VIADD R23, R19, 0x1 ;  /* 0x0000000113177836 */ /* 0x004fc40000000000 */
[----:B------:R-:W-:-:S03]  /*0730*/  IMAD R19, R17, 0x18, R1 ;  /* 0x0000001811137824 */ /* 0x000fc600078e0201 */
[----:B------:R2:W-:Y:S04]  /*0740*/  STL [R22], R23 ;  /* 0x0000001716007387 */ /* 0x0005e80000100800 */
[----:B------:R-:W4:Y:S04]  /*0750*/  LDL.64 R20, [R19] ;  /* 0x0000000013147983 */ /* 0x000f280000100a00 */
[----:B0-----:R-:W3:Y:S04]  /*0760*/  LDL.64 R8, [R19+0x8] ;  /* 0x0000080013087983 */ /* 0x001ee80000100a00 */
[----:B------:R-:W5:Y:S01]  /*0770*/  LDL.64 R16, [R19+0x10] ;  /* 0x0000100013107983 */ /* 0x000f620000100a00 */
[----:B------:R-:W-:Y:S01]  /*0780*/  IADD3 R5, PT, PT, R5, 0x4, RZ ;  /* 0x0000000405057810 */ /* 0x000fe20007ffe0ff */
[----:B------:R-:W-:Y:S01]  /*0790*/  VIADD R3, R3, 0x10 ;  /* 0x0000001003037836 */ /* 0x000fe20000000000 */
[----:B-1----:R-:W-:-:S02]  /*07a0*/  IADD3 R4, PT, PT, R4, 0x60, RZ ;  /* 0x0000006004047810 */ /* 0x002fc40007ffe0ff */
[----:B------:R-:W-:Y:S01]  /*07b0*/  ISETP.NE.AND P1, PT, R5, RZ, PT ;  /* 0x000000ff0500720c */ /* 0x000fe20003f25270 */
[----:B----4-:R-:W-:Y:S02]  /*07c0*/  DADD R10, R20, R10 ;  /* 0x00000000140a7229 */ /* 0x010fe4000000000a */
[----:B---3--:R-:W-:-:S05]  /*07d0*/  DADD R12, R12, R8 ;  /* 0x000000000c0c7229 */ /* 0x008fca0000000008 */
[----:B------:R2:W-:Y:S01]  /*07e0*/  STL.64 [R19], R10 ;  /* 0x0000000a13007387 */ /* 0x0005e20000100a00 */
[----:B-----5:R-:W-:-:S03]  /*07f0*/  DADD R14, R16, R14 ;  /* 0x00000000100e7229 */ /* 0x020fc6000000000e */
[----:B------:R2:W-:Y:S04]  /*0800*/  STL.64 [R19+0x8], R12 ;  /* 0x0000080c13007387 */ /* 0x0005e80000100a00 */
[----:B------:R2:W-:Y:S01]  /*0810*/  STL.64 [R19+0x10], R14 ;  /* 0x0000100e13007387 */ /* 0x0005e20000100a00 */
[----:B------:R-:W-:Y:S05]  /*0820*/  @P1 BRA `(.L_x_28) ;  /* 0xfffffff800ec1947 */ /* 0x000fea000383ffff */
.L_x_27:
[----:B------:R-:W-:Y:S05]  /*0830*/  BSYNC.RECONVERGENT B2 ;  /* 0x0000000000027941 */ /* 0x000fea0003800200 */
.L_x_26:
[----:B------:R-:W-:Y:S05]  /*0840*/  @!P0 BRA `(.L_x_25) ;  /* 0x00000000006c8947 */ /* 0x000fea0003800000 */
[----:B------:R-:W-:Y:S01]  /*0850*/  IMAD R18, R2, 0x18, R18 ;  /* 0x0000001802127824 */ /* 0x000fe200078e0212 */
[----:B------:R-:W-:Y:S01]  /*0860*/  IADD3 R3, PT, PT, -R6, RZ, RZ ;  /* 0x000000ff06037210 */ /* 0x000fe20007ffe1ff */
[----:B------:R-:W-:Y:S02]  /*0870*/  IMAD R2, R2, 0x4, R7 ;  /* 0x0000000402027824 */ /* 0x000fe400078e0207 */
[----:B------:R-:W-:-:S07]  /*0880*/  VIADD R18, R18, 0x10 ;  /* 0x0000001012127836 */ /* 0x000fce0000000000 */
.L_x_29:
[----:B0--3--:R-:W0:Y:S04]  /*0890*/  LDS R4, [R2] ;  /* 0x0000000002047984 */ /* 0x009e280000000800 */
[----:B------:R-:W-:Y:S04]  /*08a0*/  LDS.64 R8, [R18+-0x8] ;  /* 0xfffff80012087984 */ /* 0x000fe80000000a00 */
[----:B--2---:R-:W-:Y:S01]  /*08b0*/  LDS.64 R12, [R18] ;  /* 0x00000000120c7984 */ /* 0x004fe20000000a00 */
[----:B0-----:R-:W-:-:S05]  /*08c0*/  LEA R16, R4, R0, 0x2 ;  /* 0x0000000004107211 */ /* 0x001fca00078e10ff */
[----:B------:R-:W2:Y:S01]  /*08d0*/  LDL R5, [R16] ;  /* 0x0000000010057983 */ /* 0x000ea20000100800 */
[----:B------:R-:W-:Y:S02]  /*08e0*/  IMAD R19, R4, 0x18, R1 ;  /* 0x0000001804137824 */ /* 0x000fe400078e0201 */
[----:B--2---:R-:W-:Y:S02]  /*08f0*/  VIADD R17, R5, 0x1 ;  /* 0x0000000105117836 */ /* 0x004fe40000000000 */
[----:B------:R0:W1:Y:S04]  /*0900*/  LDS.64 R4, [R18+-0x10] ;  /* 0xfffff00012047984 */ /* 0x0000680000000a00 */
[----:B------:R3:W-:Y:S04]  /*0910*/  STL [R16], R17 ;  /* 0x0000001110007387 */ /* 0x0007e80000100800 */
[----:B------:R-:W1:Y:S04]  /*0920*/  LDL.64 R6, [R19] ;  /* 0x0000000013067983 */ /* 0x000e680000100a00 */
[----:B------:R-:W2:Y:S04]  /*0930*/  LDL.64 R10, [R19+0x8] ;  /* 0x00000800130a7983 */ /* 0x000ea80000100a00 */
[----:B------:R-:W4:Y:S01]  /*0940*/  LDL.64 R14, [R19+0x10] ;  /* 0x00001000130e7983 */ /* 0x000f220000100a00 */
[----:B------:R-:W-:Y:S01]  /*0950*/  IADD3 R3, PT, PT, R3, 0x1, RZ ;  /* 0x0000000103037810 */ /* 0x000fe20007ffe0ff */
[----:B------:R-:W-:Y:S01]  /*0960*/  VIADD R2, R2, 0x4 ;  /* 0x0000000402027836 */ /* 0x000fe20000000000 */
[----:B0-----:R-:W-:-:S02]  /*0970*/  IADD3 R18, PT, PT, R18, 0x18, RZ ;  /* 0x0000001812127810 */ /* 0x001fc40007ffe0ff */
[----:B------:R-:W-:Y:S01]  /*0980*/  ISETP.NE.AND P0, PT, R3, RZ, PT ;  /* 0x000000ff0300720c */ /* 0x000fe20003f05270 */
[----:B-1----:R-:W-:Y:S02]  /*0990*/  DADD R4, R4, R6 ;  /* 0x0000000004047229 */ /* 0x002fe40000000006 */
[----:B--2---:R-:W-:-:S05]  /*09a0*/  DADD R8, R8, R10 ;  /* 0x0000000008087229 */ /* 0x004fca000000000a */
[----:B------:R3:W-:Y:S01]  /*09b0*/  STL.64 [R19], R4 ;  /* 0x0000000413007387 */ /* 0x0007e20000100a00 */
[----:B----4-:R-:W-:-:S03]  /*09c0*/  DADD R12, R12, R14 ;  /* 0x000000000c0c7229 */ /* 0x010fc6000000000e */
[----:B------:R3:W-:Y:S04]  /*09d0*/  STL.64 [R19+0x8], R8 ;  /* 0x0000080813007387 */ /* 0x0007e80000100a00 */
[----:B------:R3:W-:Y:S01]  /*09e0*/  STL.64 [R19+0x10], R12 ;  /* 0x0000100c13007387 */ /* 0x0007e20000100a00 */
[----:B------:R-:W-:Y:S05]  /*09f0*/  @P0 BRA `(.L_x_29) ;  /* 0xfffffffc00a40947 */ /* 0x000fea000383ffff */
.L_x_25:
[----:B------:R-:W-:Y:S05]  /*0a00*/  BSYNC.RECONVERGENT B1 ;  /* 0x0000000000017941 */ /* 0x000fea0003800200 */
.L_x_24:
[----:B------:R-:W4:Y:S01]  /*0a10*/  LDL.128 R24, [R1] ;  /* 0x0000000001187983 */ /* 0x000f220000100c00 */
[----:B------:R-:W1:Y:S03]  /*0a20*/  LDCU.128 UR4, c[0x0][0x390] ;  /* 0x00007200ff0477ac */ /* 0x000e660008000c00 */
[----:B0-23--:R-:W2:Y:S01]  /*0a30*/  LDL.128 R8, [R1+0x10] ;  /* 0x0000100001087983 */ /* 0x00dea20000100c00 */
[----:B------:R-:W4:Y:S03]  /*0a40*/  LDC.64 R28, c[0x0][0x390] ;  /* 0x0000e400ff1c7b82 */ /* 0x000f260000000a00 */
[----:B------:R-:W3:Y:S04]  /*0a50*/  LDL.128 R12, [R1+0x60] ;  /* 0x00006000010c7983 */ /* 0x000ee80000100c00 */
[----:B------:R-:W5:Y:S04]  /*0a60*/  LDL.128 R16, [R1+0x20] ;  /* 0x0000200001107983 */ /* 0x000f680000100c00 */
[----:B------:R-:W5:Y:S01]  /*0a70*/  LDL.128 R20, [R1+0x30] ;  /* 0x0000300001147983 */ /* 0x000f620000100c00 */
[----:B-1----:R-:W-:-:S03]  /*0a80*/  UIADD3 UR4, UP0, UPT, UR4, 0x8, URZ ;  /* 0x0000000804047890 */ /* 0x002fc6000ff1e0ff */
[----:B------:R-:W5:Y:S01]  /*0a90*/  LDL.128 R4, [R1+0x40] ;  /* 0x0000400001047983 */ /* 0x000f620000100c00 */
[----:B------:R-:W-:Y:S02]  /*0aa0*/  UIADD3.X UR5, UPT, UPT, URZ, UR5, URZ, UP0, !UPT ;  /* 0x00000005ff057290 */ /* 0x000fe400087fe4ff */
[----:B------:R-:W-:-:S04]  /*0ab0*/  IMAD.U32 R2, RZ, RZ, UR4 ;  /* 0x00000004ff027e24 */ /* 0x000fc8000f8e00ff */
[----:B------:R-:W-:Y:S01]  /*0ac0*/  MOV R3, UR5 ;  /* 0x0000000500037c02 */ /* 0x000fe20008000f00 */
[----:B----4-:R-:W-:Y:S04]  /*0ad0*/  REDG.E.ADD.F64.RN.STRONG.GPU desc[UR8][R28.64], R24 ;  /* 0x000000181c0079a6 */ /* 0x010fe8000c12ff08 */
[----:B------:R0:W-:Y:S04]  /*0ae0*/  REDG.E.ADD.F64.RN.STRONG.GPU desc[UR8][R2.64], R26 ;  /* 0x0000001a020079a6 */ /* 0x0001e8000c12ff08 */
[----:B--2---:R1:W-:Y:S04]  /*0af0*/  REDG.E.ADD.F64.RN.STRONG.GPU desc[UR8][R2.64+0x8], R8 ;  /* 0x00000808020079a6 */ /* 0x0043e8000c12ff08 */
[----:B0-----:R-:W2:Y:S01]  /*0b00*/  LDL.128 R24, [R1+0x50] ;  /* 0x0000500001187983 */ /* 0x001ea20000100c00 */
[----:B-1----:R-:W3:Y:S01]  /*0b10*/  LDC.64 R8, c[0x0][0x398] ;  /* 0x0000e600ff087b82 */ /* 0x002ee20000000a00 */
[----:B------:R-:W-:-:S04]  /*0b20*/  UIADD3 UR4, UP0, UPT, UR6, 0x4, URZ ;  /* 0x0000000406047890 */ /* 0x000fc8000ff1e0ff */
[----:B------:R-:W-:Y:S02]  /*0b30*/  UIADD3.X UR5, UPT, UPT, URZ, UR7, URZ, UP0, !UPT ;  /* 0x00000007ff057290 */ /* 0x000fe400087fe4ff */
[----:B------:R-:W-:-:S04]  /*0b40*/  IMAD.U32 R28, RZ, RZ, UR4 ;  /* 0x00000004ff1c7e24 */ /* 0x000fc8000f8e00ff */
[----:B------:R-:W-:Y:S01]  /*0b50*/  MOV R29, UR5 ;  /* 0x00000005001d7c02 */ /* 0x000fe20008000f00 */
[----:B---3--:R1:W-:Y:S04]  /*0b60*/  REDG.E.ADD.STRONG.GPU desc[UR8][R8.64], R12 ;  /* 0x0000000c0800798e */ /* 0x0083e8000c12e108 */
[----:B------:R1:W-:Y:S04]  /*0b70*/  REDG.E.ADD.F64.RN.STRONG.GPU desc[UR8][R2.64+0x10], R10 ;  /* 0x0000100a020079a6 */ /* 0x0003e8000c12ff08 */
[----:B-----5:R1:W-:Y:S04]  /*0b80*/  REDG.E.ADD.F64.RN.STRONG.GPU desc[UR8][R2.64+0x18], R16 ;  /* 0x00001810020079a6 */ /* 0x0203e8000c12ff08 */
[----:B------:R1:W-:Y:S04]  /*0b90*/  REDG.E.ADD.F64.RN.STRONG.GPU desc[UR8][R2.64+0x20], R18 ;  /* 0x00002012020079a6 */ /* 0x0003e8000c12ff08 */
[----:B------:R1:W-:Y:S04]  /*0ba0*/  REDG.E.ADD.STRONG.GPU desc[UR8][R28.64], R13 ;  /* 0x0000000d1c00798e */ /* 0x0003e8000c12e108 */
[----:B------:R1:W-:Y:S04]  /*0bb0*/  REDG.E.ADD.F64.RN.STRONG.GPU desc[UR8][R2.64+0x28], R20 ;  /* 0x00002814020079a6 */ /* 0x0003e8000c12ff08 */
[----:B------:R1:W-:Y:S04]  /*0bc0*/  REDG.E.ADD.F64.RN.STRONG.GPU desc[UR8][R2.64+0x30], R22 ;  /* 0x00003016020079a6 */ /* 0x0003e8000c12ff08 */
[----:B------:R1:W-:Y:S04]  /*0bd0*/  REDG.E.ADD.F64.RN.STRONG.GPU desc[UR8][R2.64+0x38], R4 ;  /* 0x00003804020079a6 */ /* 0x0003e8000c12ff08 */
[----:B------:R1:W-:Y:S04]  /*0be0*/  REDG.E.ADD.STRONG.GPU desc[UR8][R28.64+0x4], R14 ;  /* 0x0000040e1c00798e */ /* 0x0003e8000c12e108 */
[----:B------:R1:W-:Y:S04]  /*0bf0*/  REDG.E.ADD.F64.RN.STRONG.GPU desc[UR8][R2.64+0x40], R6 ;  /* 0x00004006020079a6 */ /* 0x0003e8000c12ff08 */
[----:B--2---:R1:W-:Y:S04]  /*0c00*/  REDG.E.ADD.F64.RN.STRONG.GPU desc[UR8][R2.64+0x48], R24 ;  /* 0x00004818020079a6 */ /* 0x0043e8000c12ff08 */
[----:B------:R1:W-:Y:S04]  /*0c10*/  REDG.E.ADD.F64.RN.STRONG.GPU desc[UR8][R2.64+0x50], R26 ;  /* 0x0000501a020079a6 */ /* 0x0003e8000c12ff08 */
[----:B------:R1:W-:Y:S02]  /*0c20*/  REDG.E.ADD.STRONG.GPU desc[UR8][R28.64+0x8], R15 ;  /* 0x0000080f1c00798e */ /* 0x0003e4000c12e108 */
.L_x_23:
[----:B------:R-:W-:Y:S05]  /*0c30*/  BSYNC.RECONVERGENT B0 ;  /* 0x0000000000007941 */ /* 0x000fea0003800200 */
.L_x_22:
[----:B------:R-:W-:Y:S06]  /*0c40*/  BAR.SYNC.DEFER_BLOCKING 0x0 ;  /* 0x0000000000007b1d */ /* 0x000fec0000010000 */
[----:B------:R-:W-:Y:S05]  /*0c50*/  EXIT ;  /* 0x000000000000794d */ /* 0x000fea0003800000 */
.L_x_30:
        /* <DEDUP_REMOVED lines=10> */
.L_x_34:


//--------------------- .nv.shared.reserved.0     --------------------------
	.section	.nv.shared.reserved.0,"aw",@nobits
	.weak		__nv_reservedSMEM_offset_0_alias
	.size		__nv_reservedSMEM_offset_0_alias, 0, 64
	.other		__nv_reservedSMEM_offset_0_alias,@"STO_CUDA_RESERVED_SHARED STV_DEFAULT"
__nv_reservedSMEM_offset_0_alias:
	.zero		0
	.zero		64


//--------------------- .nv.shared._Z20kMeansCentroidUpdatePdPiS_S0_ --------------------------
	.section	.nv.shared._Z20kMeansCentroidUpdatePdPiS_S0_,"aw",@nobits
	.sectionflags	@""
	.align	8
.nv.shared._Z20kMeansCentroidUpdatePdPiS_S0_:
	.zero		4608


//--------------------- .nv.constant0._Z23kMeansClusterAssignmentPdS_PiS0_ --------------------------
	.section	.nv.constant0._Z23kMeansClusterAssignmentPdS_PiS0_,"a",@progbits
	.sectionflags	@""
	.align	4
.nv.constant0._Z23kMeansClusterAssignmentPdS_PiS0_:
	.zero		928


//--------------------- .nv.constant0._Z20kMeansCentroidUpdatePdPiS_S0_ --------------------------
	.section	.nv.constant0._Z20kMeansCentroidUpdatePdPiS_S0_,"a",@progbits
	.sectionflags	@""
	.align	4
.nv.constant0._Z20kMeansCentroidUpdatePdPiS_S0_:
	.zero		928


//--------------------- SYMBOLS --------------------------

	.type		.nv.reservedSmem.offset0,@object
	.size		.nv.reservedSmem.offset0,0x4
	.type		.nv.reservedSmem.cap,@object
	.size		.nv.reservedSmem.cap,0x4
